//
// Generated by NVIDIA NVVM Compiler
//
// Compiler Build ID: CL-36424714
// Cuda compilation tools, release 13.0, V13.0.88
// Based on NVVM 20.0.0
//

.version 9.0
.target sm_100
.address_size 64

	// .globl	_Z15block_FW_phase1Piii
.global .align 4 .u32 INF = 1073741823;
.global .align 4 .u32 BLOCKSIZE = 64;
.global .align 4 .u32 TILENUM = 2;
.global .align 4 .u32 TBSIZE = 32;
// _ZZ15block_FW_phase1PiiiE3s_D has been demoted
// _ZZ15block_FW_phase2PiiiE5s_row has been demoted
// _ZZ15block_FW_phase2PiiiE5s_col has been demoted
// _ZZ15block_FW_phase3PiiiE5s_row has been demoted
// _ZZ15block_FW_phase3PiiiE5s_col has been demoted

.visible .entry _Z15block_FW_phase1Piii(
	.param .u64 .ptr .align 1 _Z15block_FW_phase1Piii_param_0,
	.param .u32 _Z15block_FW_phase1Piii_param_1,
	.param .u32 _Z15block_FW_phase1Piii_param_2
)
{
	.reg .b32 	%r<921>;
	.reg .b64 	%rd<7>;
	// demoted variable
	.shared .align 4 .b8 _ZZ15block_FW_phase1PiiiE3s_D[16384];
	ld.param.u64 	%rd1, [_Z15block_FW_phase1Piii_param_0];
	ld.param.u32 	%r1, [_Z15block_FW_phase1Piii_param_1];
	ld.param.u32 	%r2, [_Z15block_FW_phase1Piii_param_2];
	cvta.to.global.u64 	%rd2, %rd1;
	mov.u32 	%r3, %tid.x;
	mov.u32 	%r4, %tid.y;
	shl.b32 	%r5, %r3, 1;
	shl.b32 	%r6, %r4, 1;
	shl.b32 	%r7, %r2, 6;
	add.s32 	%r8, %r7, %r5;
	add.s32 	%r9, %r7, %r6;
	mad.lo.s32 	%r10, %r9, %r1, %r8;
	shl.b32 	%r11, %r4, 9;
	mov.u32 	%r12, _ZZ15block_FW_phase1PiiiE3s_D;
	add.s32 	%r13, %r12, %r11;
	mul.wide.s32 	%rd3, %r10, 4;
	add.s64 	%rd4, %rd2, %rd3;
	ld.global.u32 	%r14, [%rd4];
	shl.b32 	%r15, %r3, 3;
	add.s32 	%r16, %r13, %r15;
	st.shared.u32 	[%r16], %r14;
	ld.global.u32 	%r17, [%rd4+4];
	st.shared.u32 	[%r16+4], %r17;
	mul.wide.s32 	%rd5, %r1, 4;
	add.s64 	%rd6, %rd4, %rd5;
	ld.global.u32 	%r18, [%rd6];
	st.shared.u32 	[%r16+256], %r18;
	ld.global.u32 	%r19, [%rd6+4];
	st.shared.u32 	[%r16+260], %r19;
	bar.sync 	0;
	ld.shared.u32 	%r20, [%r16];
	ld.shared.u32 	%r21, [%r13];
	add.s32 	%r22, %r12, %r15;
	ld.shared.u32 	%r23, [%r22];
	add.s32 	%r24, %r23, %r21;
	min.s32 	%r25, %r20, %r24;
	st.shared.u32 	[%r16], %r25;
	ld.shared.u32 	%r26, [%r16+4];
	ld.shared.u32 	%r27, [%r13];
	ld.shared.u32 	%r28, [%r22+4];
	add.s32 	%r29, %r28, %r27;
	min.s32 	%r30, %r26, %r29;
	st.shared.u32 	[%r16+4], %r30;
	ld.shared.u32 	%r31, [%r16+256];
	ld.shared.u32 	%r32, [%r13+256];
	ld.shared.u32 	%r33, [%r22];
	add.s32 	%r34, %r33, %r32;
	min.s32 	%r35, %r31, %r34;
	st.shared.u32 	[%r16+256], %r35;
	ld.shared.u32 	%r36, [%r16+260];
	ld.shared.u32 	%r37, [%r13+256];
	ld.shared.u32 	%r38, [%r22+4];
	add.s32 	%r39, %r38, %r37;
	min.s32 	%r40, %r36, %r39;
	st.shared.u32 	[%r16+260], %r40;
	ld.shared.u32 	%r41, [%r13+4];
	ld.shared.u32 	%r42, [%r22+256];
	add.s32 	%r43, %r42, %r41;
	min.s32 	%r44, %r25, %r43;
	st.shared.u32 	[%r16], %r44;
	ld.shared.u32 	%r45, [%r22+260];
	add.s32 	%r46, %r45, %r41;
	min.s32 	%r47, %r30, %r46;
	st.shared.u32 	[%r16+4], %r47;
	ld.shared.u32 	%r48, [%r13+260];
	add.s32 	%r49, %r42, %r48;
	min.s32 	%r50, %r35, %r49;
	st.shared.u32 	[%r16+256], %r50;
	add.s32 	%r51, %r45, %r48;
	min.s32 	%r52, %r40, %r51;
	ld.shared.u32 	%r53, [%r13+8];
	ld.shared.u32 	%r54, [%r22+512];
	add.s32 	%r55, %r54, %r53;
	min.s32 	%r56, %r44, %r55;
	st.shared.u32 	[%r16], %r56;
	ld.shared.u32 	%r57, [%r13+8];
	ld.shared.u32 	%r58, [%r22+516];
	add.s32 	%r59, %r58, %r57;
	min.s32 	%r60, %r47, %r59;
	st.shared.u32 	[%r16+4], %r60;
	ld.shared.u32 	%r61, [%r13+264];
	ld.shared.u32 	%r62, [%r22+512];
	add.s32 	%r63, %r62, %r61;
	min.s32 	%r64, %r50, %r63;
	st.shared.u32 	[%r16+256], %r64;
	ld.shared.u32 	%r65, [%r13+264];
	ld.shared.u32 	%r66, [%r22+516];
	add.s32 	%r67, %r66, %r65;
	min.s32 	%r68, %r52, %r67;
	st.shared.u32 	[%r16+260], %r68;
	ld.shared.u32 	%r69, [%r13+12];
	ld.shared.u32 	%r70, [%r22+768];
	add.s32 	%r71, %r70, %r69;
	min.s32 	%r72, %r56, %r71;
	st.shared.u32 	[%r16], %r72;
	ld.shared.u32 	%r73, [%r22+772];
	add.s32 	%r74, %r73, %r69;
	min.s32 	%r75, %r60, %r74;
	st.shared.u32 	[%r16+4], %r75;
	ld.shared.u32 	%r76, [%r13+268];
	add.s32 	%r77, %r70, %r76;
	min.s32 	%r78, %r64, %r77;
	st.shared.u32 	[%r16+256], %r78;
	add.s32 	%r79, %r73, %r76;
	min.s32 	%r80, %r68, %r79;
	ld.shared.u32 	%r81, [%r13+16];
	ld.shared.u32 	%r82, [%r22+1024];
	add.s32 	%r83, %r82, %r81;
	min.s32 	%r84, %r72, %r83;
	st.shared.u32 	[%r16], %r84;
	ld.shared.u32 	%r85, [%r13+16];
	ld.shared.u32 	%r86, [%r22+1028];
	add.s32 	%r87, %r86, %r85;
	min.s32 	%r88, %r75, %r87;
	st.shared.u32 	[%r16+4], %r88;
	ld.shared.u32 	%r89, [%r13+272];
	ld.shared.u32 	%r90, [%r22+1024];
	add.s32 	%r91, %r90, %r89;
	min.s32 	%r92, %r78, %r91;
	st.shared.u32 	[%r16+256], %r92;
	ld.shared.u32 	%r93, [%r13+272];
	ld.shared.u32 	%r94, [%r22+1028];
	add.s32 	%r95, %r94, %r93;
	min.s32 	%r96, %r80, %r95;
	st.shared.u32 	[%r16+260], %r96;
	ld.shared.u32 	%r97, [%r13+20];
	ld.shared.u32 	%r98, [%r22+1280];
	add.s32 	%r99, %r98, %r97;
	min.s32 	%r100, %r84, %r99;
	st.shared.u32 	[%r16], %r100;
	ld.shared.u32 	%r101, [%r22+1284];
	add.s32 	%r102, %r101, %r97;
	min.s32 	%r103, %r88, %r102;
	st.shared.u32 	[%r16+4], %r103;
	ld.shared.u32 	%r104, [%r13+276];
	add.s32 	%r105, %r98, %r104;
	min.s32 	%r106, %r92, %r105;
	st.shared.u32 	[%r16+256], %r106;
	add.s32 	%r107, %r101, %r104;
	min.s32 	%r108, %r96, %r107;
	ld.shared.u32 	%r109, [%r13+24];
	ld.shared.u32 	%r110, [%r22+1536];
	add.s32 	%r111, %r110, %r109;
	min.s32 	%r112, %r100, %r111;
	st.shared.u32 	[%r16], %r112;
	ld.shared.u32 	%r113, [%r13+24];
	ld.shared.u32 	%r114, [%r22+1540];
	add.s32 	%r115, %r114, %r113;
	min.s32 	%r116, %r103, %r115;
	st.shared.u32 	[%r16+4], %r116;
	ld.shared.u32 	%r117, [%r13+280];
	ld.shared.u32 	%r118, [%r22+1536];
	add.s32 	%r119, %r118, %r117;
	min.s32 	%r120, %r106, %r119;
	st.shared.u32 	[%r16+256], %r120;
	ld.shared.u32 	%r121, [%r13+280];
	ld.shared.u32 	%r122, [%r22+1540];
	add.s32 	%r123, %r122, %r121;
	min.s32 	%r124, %r108, %r123;
	st.shared.u32 	[%r16+260], %r124;
	ld.shared.u32 	%r125, [%r13+28];
	ld.shared.u32 	%r126, [%r22+1792];
	add.s32 	%r127, %r126, %r125;
	min.s32 	%r128, %r112, %r127;
	st.shared.u32 	[%r16], %r128;
	ld.shared.u32 	%r129, [%r22+1796];
	add.s32 	%r130, %r129, %r125;
	min.s32 	%r131, %r116, %r130;
	st.shared.u32 	[%r16+4], %r131;
	ld.shared.u32 	%r132, [%r13+284];
	add.s32 	%r133, %r126, %r132;
	min.s32 	%r134, %r120, %r133;
	st.shared.u32 	[%r16+256], %r134;
	add.s32 	%r135, %r129, %r132;
	min.s32 	%r136, %r124, %r135;
	ld.shared.u32 	%r137, [%r13+32];
	ld.shared.u32 	%r138, [%r22+2048];
	add.s32 	%r139, %r138, %r137;
	min.s32 	%r140, %r128, %r139;
	st.shared.u32 	[%r16], %r140;
	ld.shared.u32 	%r141, [%r13+32];
	ld.shared.u32 	%r142, [%r22+2052];
	add.s32 	%r143, %r142, %r141;
	min.s32 	%r144, %r131, %r143;
	st.shared.u32 	[%r16+4], %r144;
	ld.shared.u32 	%r145, [%r13+288];
	ld.shared.u32 	%r146, [%r22+2048];
	add.s32 	%r147, %r146, %r145;
	min.s32 	%r148, %r134, %r147;
	st.shared.u32 	[%r16+256], %r148;
	ld.shared.u32 	%r149, [%r13+288];
	ld.shared.u32 	%r150, [%r22+2052];
	add.s32 	%r151, %r150, %r149;
	min.s32 	%r152, %r136, %r151;
	st.shared.u32 	[%r16+260], %r152;
	ld.shared.u32 	%r153, [%r13+36];
	ld.shared.u32 	%r154, [%r22+2304];
	add.s32 	%r155, %r154, %r153;
	min.s32 	%r156, %r140, %r155;
	st.shared.u32 	[%r16], %r156;
	ld.shared.u32 	%r157, [%r22+2308];
	add.s32 	%r158, %r157, %r153;
	min.s32 	%r159, %r144, %r158;
	st.shared.u32 	[%r16+4], %r159;
	ld.shared.u32 	%r160, [%r13+292];
	add.s32 	%r161, %r154, %r160;
	min.s32 	%r162, %r148, %r161;
	st.shared.u32 	[%r16+256], %r162;
	add.s32 	%r163, %r157, %r160;
	min.s32 	%r164, %r152, %r163;
	ld.shared.u32 	%r165, [%r13+40];
	ld.shared.u32 	%r166, [%r22+2560];
	add.s32 	%r167, %r166, %r165;
	min.s32 	%r168, %r156, %r167;
	st.shared.u32 	[%r16], %r168;
	ld.shared.u32 	%r169, [%r13+40];
	ld.shared.u32 	%r170, [%r22+2564];
	add.s32 	%r171, %r170, %r169;
	min.s32 	%r172, %r159, %r171;
	st.shared.u32 	[%r16+4], %r172;
	ld.shared.u32 	%r173, [%r13+296];
	ld.shared.u32 	%r174, [%r22+2560];
	add.s32 	%r175, %r174, %r173;
	min.s32 	%r176, %r162, %r175;
	st.shared.u32 	[%r16+256], %r176;
	ld.shared.u32 	%r177, [%r13+296];
	ld.shared.u32 	%r178, [%r22+2564];
	add.s32 	%r179, %r178, %r177;
	min.s32 	%r180, %r164, %r179;
	st.shared.u32 	[%r16+260], %r180;
	ld.shared.u32 	%r181, [%r13+44];
	ld.shared.u32 	%r182, [%r22+2816];
	add.s32 	%r183, %r182, %r181;
	min.s32 	%r184, %r168, %r183;
	st.shared.u32 	[%r16], %r184;
	ld.shared.u32 	%r185, [%r22+2820];
	add.s32 	%r186, %r185, %r181;
	min.s32 	%r187, %r172, %r186;
	st.shared.u32 	[%r16+4], %r187;
	ld.shared.u32 	%r188, [%r13+300];
	add.s32 	%r189, %r182, %r188;
	min.s32 	%r190, %r176, %r189;
	st.shared.u32 	[%r16+256], %r190;
	add.s32 	%r191, %r185, %r188;
	min.s32 	%r192, %r180, %r191;
	ld.shared.u32 	%r193, [%r13+48];
	ld.shared.u32 	%r194, [%r22+3072];
	add.s32 	%r195, %r194, %r193;
	min.s32 	%r196, %r184, %r195;
	st.shared.u32 	[%r16], %r196;
	ld.shared.u32 	%r197, [%r13+48];
	ld.shared.u32 	%r198, [%r22+3076];
	add.s32 	%r199, %r198, %r197;
	min.s32 	%r200, %r187, %r199;
	st.shared.u32 	[%r16+4], %r200;
	ld.shared.u32 	%r201, [%r13+304];
	ld.shared.u32 	%r202, [%r22+3072];
	add.s32 	%r203, %r202, %r201;
	min.s32 	%r204, %r190, %r203;
	st.shared.u32 	[%r16+256], %r204;
	ld.shared.u32 	%r205, [%r13+304];
	ld.shared.u32 	%r206, [%r22+3076];
	add.s32 	%r207, %r206, %r205;
	min.s32 	%r208, %r192, %r207;
	st.shared.u32 	[%r16+260], %r208;
	ld.shared.u32 	%r209, [%r13+52];
	ld.shared.u32 	%r210, [%r22+3328];
	add.s32 	%r211, %r210, %r209;
	min.s32 	%r212, %r196, %r211;
	st.shared.u32 	[%r16], %r212;
	ld.shared.u32 	%r213, [%r22+3332];
	add.s32 	%r214, %r213, %r209;
	min.s32 	%r215, %r200, %r214;
	st.shared.u32 	[%r16+4], %r215;
	ld.shared.u32 	%r216, [%r13+308];
	add.s32 	%r217, %r210, %r216;
	min.s32 	%r218, %r204, %r217;
	st.shared.u32 	[%r16+256], %r218;
	add.s32 	%r219, %r213, %r216;
	min.s32 	%r220, %r208, %r219;
	ld.shared.u32 	%r221, [%r13+56];
	ld.shared.u32 	%r222, [%r22+3584];
	add.s32 	%r223, %r222, %r221;
	min.s32 	%r224, %r212, %r223;
	st.shared.u32 	[%r16], %r224;
	ld.shared.u32 	%r225, [%r13+56];
	ld.shared.u32 	%r226, [%r22+3588];
	add.s32 	%r227, %r226, %r225;
	min.s32 	%r228, %r215, %r227;
	st.shared.u32 	[%r16+4], %r228;
	ld.shared.u32 	%r229, [%r13+312];
	ld.shared.u32 	%r230, [%r22+3584];
	add.s32 	%r231, %r230, %r229;
	min.s32 	%r232, %r218, %r231;
	st.shared.u32 	[%r16+256], %r232;
	ld.shared.u32 	%r233, [%r13+312];
	ld.shared.u32 	%r234, [%r22+3588];
	add.s32 	%r235, %r234, %r233;
	min.s32 	%r236, %r220, %r235;
	st.shared.u32 	[%r16+260], %r236;
	ld.shared.u32 	%r237, [%r13+60];
	ld.shared.u32 	%r238, [%r22+3840];
	add.s32 	%r239, %r238, %r237;
	min.s32 	%r240, %r224, %r239;
	st.shared.u32 	[%r16], %r240;
	ld.shared.u32 	%r241, [%r22+3844];
	add.s32 	%r242, %r241, %r237;
	min.s32 	%r243, %r228, %r242;
	st.shared.u32 	[%r16+4], %r243;
	ld.shared.u32 	%r244, [%r13+316];
	add.s32 	%r245, %r238, %r244;
	min.s32 	%r246, %r232, %r245;
	st.shared.u32 	[%r16+256], %r246;
	add.s32 	%r247, %r241, %r244;
	min.s32 	%r248, %r236, %r247;
	ld.shared.u32 	%r249, [%r13+64];
	ld.shared.u32 	%r250, [%r22+4096];
	add.s32 	%r251, %r250, %r249;
	min.s32 	%r252, %r240, %r251;
	st.shared.u32 	[%r16], %r252;
	ld.shared.u32 	%r253, [%r13+64];
	ld.shared.u32 	%r254, [%r22+4100];
	add.s32 	%r255, %r254, %r253;
	min.s32 	%r256, %r243, %r255;
	st.shared.u32 	[%r16+4], %r256;
	ld.shared.u32 	%r257, [%r13+320];
	ld.shared.u32 	%r258, [%r22+4096];
	add.s32 	%r259, %r258, %r257;
	min.s32 	%r260, %r246, %r259;
	st.shared.u32 	[%r16+256], %r260;
	ld.shared.u32 	%r261, [%r13+320];
	ld.shared.u32 	%r262, [%r22+4100];
	add.s32 	%r263, %r262, %r261;
	min.s32 	%r264, %r248, %r263;
	st.shared.u32 	[%r16+260], %r264;
	ld.shared.u32 	%r265, [%r13+68];
	ld.shared.u32 	%r266, [%r22+4352];
	add.s32 	%r267, %r266, %r265;
	min.s32 	%r268, %r252, %r267;
	st.shared.u32 	[%r16], %r268;
	ld.shared.u32 	%r269, [%r22+4356];
	add.s32 	%r270, %r269, %r265;
	min.s32 	%r271, %r256, %r270;
	st.shared.u32 	[%r16+4], %r271;
	ld.shared.u32 	%r272, [%r13+324];
	add.s32 	%r273, %r266, %r272;
	min.s32 	%r274, %r260, %r273;
	st.shared.u32 	[%r16+256], %r274;
	add.s32 	%r275, %r269, %r272;
	min.s32 	%r276, %r264, %r275;
	ld.shared.u32 	%r277, [%r13+72];
	ld.shared.u32 	%r278, [%r22+4608];
	add.s32 	%r279, %r278, %r277;
	min.s32 	%r280, %r268, %r279;
	st.shared.u32 	[%r16], %r280;
	ld.shared.u32 	%r281, [%r13+72];
	ld.shared.u32 	%r282, [%r22+4612];
	add.s32 	%r283, %r282, %r281;
	min.s32 	%r284, %r271, %r283;
	st.shared.u32 	[%r16+4], %r284;
	ld.shared.u32 	%r285, [%r13+328];
	ld.shared.u32 	%r286, [%r22+4608];
	add.s32 	%r287, %r286, %r285;
	min.s32 	%r288, %r274, %r287;
	st.shared.u32 	[%r16+256], %r288;
	ld.shared.u32 	%r289, [%r13+328];
	ld.shared.u32 	%r290, [%r22+4612];
	add.s32 	%r291, %r290, %r289;
	min.s32 	%r292, %r276, %r291;
	st.shared.u32 	[%r16+260], %r292;
	ld.shared.u32 	%r293, [%r13+76];
	ld.shared.u32 	%r294, [%r22+4864];
	add.s32 	%r295, %r294, %r293;
	min.s32 	%r296, %r280, %r295;
	st.shared.u32 	[%r16], %r296;
	ld.shared.u32 	%r297, [%r22+4868];
	add.s32 	%r298, %r297, %r293;
	min.s32 	%r299, %r284, %r298;
	st.shared.u32 	[%r16+4], %r299;
	ld.shared.u32 	%r300, [%r13+332];
	add.s32 	%r301, %r294, %r300;
	min.s32 	%r302, %r288, %r301;
	st.shared.u32 	[%r16+256], %r302;
	add.s32 	%r303, %r297, %r300;
	min.s32 	%r304, %r292, %r303;
	ld.shared.u32 	%r305, [%r13+80];
	ld.shared.u32 	%r306, [%r22+5120];
	add.s32 	%r307, %r306, %r305;
	min.s32 	%r308, %r296, %r307;
	st.shared.u32 	[%r16], %r308;
	ld.shared.u32 	%r309, [%r13+80];
	ld.shared.u32 	%r310, [%r22+5124];
	add.s32 	%r311, %r310, %r309;
	min.s32 	%r312, %r299, %r311;
	st.shared.u32 	[%r16+4], %r312;
	ld.shared.u32 	%r313, [%r13+336];
	ld.shared.u32 	%r314, [%r22+5120];
	add.s32 	%r315, %r314, %r313;
	min.s32 	%r316, %r302, %r315;
	st.shared.u32 	[%r16+256], %r316;
	ld.shared.u32 	%r317, [%r13+336];
	ld.shared.u32 	%r318, [%r22+5124];
	add.s32 	%r319, %r318, %r317;
	min.s32 	%r320, %r304, %r319;
	st.shared.u32 	[%r16+260], %r320;
	ld.shared.u32 	%r321, [%r13+84];
	ld.shared.u32 	%r322, [%r22+5376];
	add.s32 	%r323, %r322, %r321;
	min.s32 	%r324, %r308, %r323;
	st.shared.u32 	[%r16], %r324;
	ld.shared.u32 	%r325, [%r22+5380];
	add.s32 	%r326, %r325, %r321;
	min.s32 	%r327, %r312, %r326;
	st.shared.u32 	[%r16+4], %r327;
	ld.shared.u32 	%r328, [%r13+340];
	add.s32 	%r329, %r322, %r328;
	min.s32 	%r330, %r316, %r329;
	st.shared.u32 	[%r16+256], %r330;
	add.s32 	%r331, %r325, %r328;
	min.s32 	%r332, %r320, %r331;
	ld.shared.u32 	%r333, [%r13+88];
	ld.shared.u32 	%r334, [%r22+5632];
	add.s32 	%r335, %r334, %r333;
	min.s32 	%r336, %r324, %r335;
	st.shared.u32 	[%r16], %r336;
	ld.shared.u32 	%r337, [%r13+88];
	ld.shared.u32 	%r338, [%r22+5636];
	add.s32 	%r339, %r338, %r337;
	min.s32 	%r340, %r327, %r339;
	st.shared.u32 	[%r16+4], %r340;
	ld.shared.u32 	%r341, [%r13+344];
	ld.shared.u32 	%r342, [%r22+5632];
	add.s32 	%r343, %r342, %r341;
	min.s32 	%r344, %r330, %r343;
	st.shared.u32 	[%r16+256], %r344;
	ld.shared.u32 	%r345, [%r13+344];
	ld.shared.u32 	%r346, [%r22+5636];
	add.s32 	%r347, %r346, %r345;
	min.s32 	%r348, %r332, %r347;
	st.shared.u32 	[%r16+260], %r348;
	ld.shared.u32 	%r349, [%r13+92];
	ld.shared.u32 	%r350, [%r22+5888];
	add.s32 	%r351, %r350, %r349;
	min.s32 	%r352, %r336, %r351;
	st.shared.u32 	[%r16], %r352;
	ld.shared.u32 	%r353, [%r22+5892];
	add.s32 	%r354, %r353, %r349;
	min.s32 	%r355, %r340, %r354;
	st.shared.u32 	[%r16+4], %r355;
	ld.shared.u32 	%r356, [%r13+348];
	add.s32 	%r357, %r350, %r356;
	min.s32 	%r358, %r344, %r357;
	st.shared.u32 	[%r16+256], %r358;
	add.s32 	%r359, %r353, %r356;
	min.s32 	%r360, %r348, %r359;
	ld.shared.u32 	%r361, [%r13+96];
	ld.shared.u32 	%r362, [%r22+6144];
	add.s32 	%r363, %r362, %r361;
	min.s32 	%r364, %r352, %r363;
	st.shared.u32 	[%r16], %r364;
	ld.shared.u32 	%r365, [%r13+96];
	ld.shared.u32 	%r366, [%r22+6148];
	add.s32 	%r367, %r366, %r365;
	min.s32 	%r368, %r355, %r367;
	st.shared.u32 	[%r16+4], %r368;
	ld.shared.u32 	%r369, [%r13+352];
	ld.shared.u32 	%r370, [%r22+6144];
	add.s32 	%r371, %r370, %r369;
	min.s32 	%r372, %r358, %r371;
	st.shared.u32 	[%r16+256], %r372;
	ld.shared.u32 	%r373, [%r13+352];
	ld.shared.u32 	%r374, [%r22+6148];
	add.s32 	%r375, %r374, %r373;
	min.s32 	%r376, %r360, %r375;
	st.shared.u32 	[%r16+260], %r376;
	ld.shared.u32 	%r377, [%r13+100];
	ld.shared.u32 	%r378, [%r22+6400];
	add.s32 	%r379, %r378, %r377;
	min.s32 	%r380, %r364, %r379;
	st.shared.u32 	[%r16], %r380;
	ld.shared.u32 	%r381, [%r22+6404];
	add.s32 	%r382, %r381, %r377;
	min.s32 	%r383, %r368, %r382;
	st.shared.u32 	[%r16+4], %r383;
	ld.shared.u32 	%r384, [%r13+356];
	add.s32 	%r385, %r378, %r384;
	min.s32 	%r386, %r372, %r385;
	st.shared.u32 	[%r16+256], %r386;
	add.s32 	%r387, %r381, %r384;
	min.s32 	%r388, %r376, %r387;
	ld.shared.u32 	%r389, [%r13+104];
	ld.shared.u32 	%r390, [%r22+6656];
	add.s32 	%r391, %r390, %r389;
	min.s32 	%r392, %r380, %r391;
	st.shared.u32 	[%r16], %r392;
	ld.shared.u32 	%r393, [%r13+104];
	ld.shared.u32 	%r394, [%r22+6660];
	add.s32 	%r395, %r394, %r393;
	min.s32 	%r396, %r383, %r395;
	st.shared.u32 	[%r16+4], %r396;
	ld.shared.u32 	%r397, [%r13+360];
	ld.shared.u32 	%r398, [%r22+6656];
	add.s32 	%r399, %r398, %r397;
	min.s32 	%r400, %r386, %r399;
	st.shared.u32 	[%r16+256], %r400;
	ld.shared.u32 	%r401, [%r13+360];
	ld.shared.u32 	%r402, [%r22+6660];
	add.s32 	%r403, %r402, %r401;
	min.s32 	%r404, %r388, %r403;
	st.shared.u32 	[%r16+260], %r404;
	ld.shared.u32 	%r405, [%r13+108];
	ld.shared.u32 	%r406, [%r22+6912];
	add.s32 	%r407, %r406, %r405;
	min.s32 	%r408, %r392, %r407;
	st.shared.u32 	[%r16], %r408;
	ld.shared.u32 	%r409, [%r22+6916];
	add.s32 	%r410, %r409, %r405;
	min.s32 	%r411, %r396, %r410;
	st.shared.u32 	[%r16+4], %r411;
	ld.shared.u32 	%r412, [%r13+364];
	add.s32 	%r413, %r406, %r412;
	min.s32 	%r414, %r400, %r413;
	st.shared.u32 	[%r16+256], %r414;
	add.s32 	%r415, %r409, %r412;
	min.s32 	%r416, %r404, %r415;
	ld.shared.u32 	%r417, [%r13+112];
	ld.shared.u32 	%r418, [%r22+7168];
	add.s32 	%r419, %r418, %r417;
	min.s32 	%r420, %r408, %r419;
	st.shared.u32 	[%r16], %r420;
	ld.shared.u32 	%r421, [%r13+112];
	ld.shared.u32 	%r422, [%r22+7172];
	add.s32 	%r423, %r422, %r421;
	min.s32 	%r424, %r411, %r423;
	st.shared.u32 	[%r16+4], %r424;
	ld.shared.u32 	%r425, [%r13+368];
	ld.shared.u32 	%r426, [%r22+7168];
	add.s32 	%r427, %r426, %r425;
	min.s32 	%r428, %r414, %r427;
	st.shared.u32 	[%r16+256], %r428;
	ld.shared.u32 	%r429, [%r13+368];
	ld.shared.u32 	%r430, [%r22+7172];
	add.s32 	%r431, %r430, %r429;
	min.s32 	%r432, %r416, %r431;
	st.shared.u32 	[%r16+260], %r432;
	ld.shared.u32 	%r433, [%r13+116];
	ld.shared.u32 	%r434, [%r22+7424];
	add.s32 	%r435, %r434, %r433;
	min.s32 	%r436, %r420, %r435;
	st.shared.u32 	[%r16], %r436;
	ld.shared.u32 	%r437, [%r22+7428];
	add.s32 	%r438, %r437, %r433;
	min.s32 	%r439, %r424, %r438;
	st.shared.u32 	[%r16+4], %r439;
	ld.shared.u32 	%r440, [%r13+372];
	add.s32 	%r441, %r434, %r440;
	min.s32 	%r442, %r428, %r441;
	st.shared.u32 	[%r16+256], %r442;
	add.s32 	%r443, %r437, %r440;
	min.s32 	%r444, %r432, %r443;
	ld.shared.u32 	%r445, [%r13+120];
	ld.shared.u32 	%r446, [%r22+7680];
	add.s32 	%r447, %r446, %r445;
	min.s32 	%r448, %r436, %r447;
	st.shared.u32 	[%r16], %r448;
	ld.shared.u32 	%r449, [%r13+120];
	ld.shared.u32 	%r450, [%r22+7684];
	add.s32 	%r451, %r450, %r449;
	min.s32 	%r452, %r439, %r451;
	st.shared.u32 	[%r16+4], %r452;
	ld.shared.u32 	%r453, [%r13+376];
	ld.shared.u32 	%r454, [%r22+7680];
	add.s32 	%r455, %r454, %r453;
	min.s32 	%r456, %r442, %r455;
	st.shared.u32 	[%r16+256], %r456;
	ld.shared.u32 	%r457, [%r13+376];
	ld.shared.u32 	%r458, [%r22+7684];
	add.s32 	%r459, %r458, %r457;
	min.s32 	%r460, %r444, %r459;
	st.shared.u32 	[%r16+260], %r460;
	ld.shared.u32 	%r461, [%r13+124];
	ld.shared.u32 	%r462, [%r22+7936];
	add.s32 	%r463, %r462, %r461;
	min.s32 	%r464, %r448, %r463;
	st.shared.u32 	[%r16], %r464;
	ld.shared.u32 	%r465, [%r22+7940];
	add.s32 	%r466, %r465, %r461;
	min.s32 	%r467, %r452, %r466;
	st.shared.u32 	[%r16+4], %r467;
	ld.shared.u32 	%r468, [%r13+380];
	add.s32 	%r469, %r462, %r468;
	min.s32 	%r470, %r456, %r469;
	st.shared.u32 	[%r16+256], %r470;
	add.s32 	%r471, %r465, %r468;
	min.s32 	%r472, %r460, %r471;
	ld.shared.u32 	%r473, [%r13+128];
	ld.shared.u32 	%r474, [%r22+8192];
	add.s32 	%r475, %r474, %r473;
	min.s32 	%r476, %r464, %r475;
	st.shared.u32 	[%r16], %r476;
	ld.shared.u32 	%r477, [%r13+128];
	ld.shared.u32 	%r478, [%r22+8196];
	add.s32 	%r479, %r478, %r477;
	min.s32 	%r480, %r467, %r479;
	st.shared.u32 	[%r16+4], %r480;
	ld.shared.u32 	%r481, [%r13+384];
	ld.shared.u32 	%r482, [%r22+8192];
	add.s32 	%r483, %r482, %r481;
	min.s32 	%r484, %r470, %r483;
	st.shared.u32 	[%r16+256], %r484;
	ld.shared.u32 	%r485, [%r13+384];
	ld.shared.u32 	%r486, [%r22+8196];
	add.s32 	%r487, %r486, %r485;
	min.s32 	%r488, %r472, %r487;
	st.shared.u32 	[%r16+260], %r488;
	ld.shared.u32 	%r489, [%r13+132];
	ld.shared.u32 	%r490, [%r22+8448];
	add.s32 	%r491, %r490, %r489;
	min.s32 	%r492, %r476, %r491;
	st.shared.u32 	[%r16], %r492;
	ld.shared.u32 	%r493, [%r22+8452];
	add.s32 	%r494, %r493, %r489;
	min.s32 	%r495, %r480, %r494;
	st.shared.u32 	[%r16+4], %r495;
	ld.shared.u32 	%r496, [%r13+388];
	add.s32 	%r497, %r490, %r496;
	min.s32 	%r498, %r484, %r497;
	st.shared.u32 	[%r16+256], %r498;
	add.s32 	%r499, %r493, %r496;
	min.s32 	%r500, %r488, %r499;
	ld.shared.u32 	%r501, [%r13+136];
	ld.shared.u32 	%r502, [%r22+8704];
	add.s32 	%r503, %r502, %r501;
	min.s32 	%r504, %r492, %r503;
	st.shared.u32 	[%r16], %r504;
	ld.shared.u32 	%r505, [%r13+136];
	ld.shared.u32 	%r506, [%r22+8708];
	add.s32 	%r507, %r506, %r505;
	min.s32 	%r508, %r495, %r507;
	st.shared.u32 	[%r16+4], %r508;
	ld.shared.u32 	%r509, [%r13+392];
	ld.shared.u32 	%r510, [%r22+8704];
	add.s32 	%r511, %r510, %r509;
	min.s32 	%r512, %r498, %r511;
	st.shared.u32 	[%r16+256], %r512;
	ld.shared.u32 	%r513, [%r13+392];
	ld.shared.u32 	%r514, [%r22+8708];
	add.s32 	%r515, %r514, %r513;
	min.s32 	%r516, %r500, %r515;
	st.shared.u32 	[%r16+260], %r516;
	ld.shared.u32 	%r517, [%r13+140];
	ld.shared.u32 	%r518, [%r22+8960];
	add.s32 	%r519, %r518, %r517;
	min.s32 	%r520, %r504, %r519;
	st.shared.u32 	[%r16], %r520;
	ld.shared.u32 	%r521, [%r22+8964];
	add.s32 	%r522, %r521, %r517;
	min.s32 	%r523, %r508, %r522;
	st.shared.u32 	[%r16+4], %r523;
	ld.shared.u32 	%r524, [%r13+396];
	add.s32 	%r525, %r518, %r524;
	min.s32 	%r526, %r512, %r525;
	st.shared.u32 	[%r16+256], %r526;
	add.s32 	%r527, %r521, %r524;
	min.s32 	%r528, %r516, %r527;
	ld.shared.u32 	%r529, [%r13+144];
	ld.shared.u32 	%r530, [%r22+9216];
	add.s32 	%r531, %r530, %r529;
	min.s32 	%r532, %r520, %r531;
	st.shared.u32 	[%r16], %r532;
	ld.shared.u32 	%r533, [%r13+144];
	ld.shared.u32 	%r534, [%r22+9220];
	add.s32 	%r535, %r534, %r533;
	min.s32 	%r536, %r523, %r535;
	st.shared.u32 	[%r16+4], %r536;
	ld.shared.u32 	%r537, [%r13+400];
	ld.shared.u32 	%r538, [%r22+9216];
	add.s32 	%r539, %r538, %r537;
	min.s32 	%r540, %r526, %r539;
	st.shared.u32 	[%r16+256], %r540;
	ld.shared.u32 	%r541, [%r13+400];
	ld.shared.u32 	%r542, [%r22+9220];
	add.s32 	%r543, %r542, %r541;
	min.s32 	%r544, %r528, %r543;
	st.shared.u32 	[%r16+260], %r544;
	ld.shared.u32 	%r545, [%r13+148];
	ld.shared.u32 	%r546, [%r22+9472];
	add.s32 	%r547, %r546, %r545;
	min.s32 	%r548, %r532, %r547;
	st.shared.u32 	[%r16], %r548;
	ld.shared.u32 	%r549, [%r22+9476];
	add.s32 	%r550, %r549, %r545;
	min.s32 	%r551, %r536, %r550;
	st.shared.u32 	[%r16+4], %r551;
	ld.shared.u32 	%r552, [%r13+404];
	add.s32 	%r553, %r546, %r552;
	min.s32 	%r554, %r540, %r553;
	st.shared.u32 	[%r16+256], %r554;
	add.s32 	%r555, %r549, %r552;
	min.s32 	%r556, %r544, %r555;
	ld.shared.u32 	%r557, [%r13+152];
	ld.shared.u32 	%r558, [%r22+9728];
	add.s32 	%r559, %r558, %r557;
	min.s32 	%r560, %r548, %r559;
	st.shared.u32 	[%r16], %r560;
	ld.shared.u32 	%r561, [%r13+152];
	ld.shared.u32 	%r562, [%r22+9732];
	add.s32 	%r563, %r562, %r561;
	min.s32 	%r564, %r551, %r563;
	st.shared.u32 	[%r16+4], %r564;
	ld.shared.u32 	%r565, [%r13+408];
	ld.shared.u32 	%r566, [%r22+9728];
	add.s32 	%r567, %r566, %r565;
	min.s32 	%r568, %r554, %r567;
	st.shared.u32 	[%r16+256], %r568;
	ld.shared.u32 	%r569, [%r13+408];
	ld.shared.u32 	%r570, [%r22+9732];
	add.s32 	%r571, %r570, %r569;
	min.s32 	%r572, %r556, %r571;
	st.shared.u32 	[%r16+260], %r572;
	ld.shared.u32 	%r573, [%r13+156];
	ld.shared.u32 	%r574, [%r22+9984];
	add.s32 	%r575, %r574, %r573;
	min.s32 	%r576, %r560, %r575;
	st.shared.u32 	[%r16], %r576;
	ld.shared.u32 	%r577, [%r22+9988];
	add.s32 	%r578, %r577, %r573;
	min.s32 	%r579, %r564, %r578;
	st.shared.u32 	[%r16+4], %r579;
	ld.shared.u32 	%r580, [%r13+412];
	add.s32 	%r581, %r574, %r580;
	min.s32 	%r582, %r568, %r581;
	st.shared.u32 	[%r16+256], %r582;
	add.s32 	%r583, %r577, %r580;
	min.s32 	%r584, %r572, %r583;
	ld.shared.u32 	%r585, [%r13+160];
	ld.shared.u32 	%r586, [%r22+10240];
	add.s32 	%r587, %r586, %r585;
	min.s32 	%r588, %r576, %r587;
	st.shared.u32 	[%r16], %r588;
	ld.shared.u32 	%r589, [%r13+160];
	ld.shared.u32 	%r590, [%r22+10244];
	add.s32 	%r591, %r590, %r589;
	min.s32 	%r592, %r579, %r591;
	st.shared.u32 	[%r16+4], %r592;
	ld.shared.u32 	%r593, [%r13+416];
	ld.shared.u32 	%r594, [%r22+10240];
	add.s32 	%r595, %r594, %r593;
	min.s32 	%r596, %r582, %r595;
	st.shared.u32 	[%r16+256], %r596;
	ld.shared.u32 	%r597, [%r13+416];
	ld.shared.u32 	%r598, [%r22+10244];
	add.s32 	%r599, %r598, %r597;
	min.s32 	%r600, %r584, %r599;
	st.shared.u32 	[%r16+260], %r600;
	ld.shared.u32 	%r601, [%r13+164];
	ld.shared.u32 	%r602, [%r22+10496];
	add.s32 	%r603, %r602, %r601;
	min.s32 	%r604, %r588, %r603;
	st.shared.u32 	[%r16], %r604;
	ld.shared.u32 	%r605, [%r22+10500];
	add.s32 	%r606, %r605, %r601;
	min.s32 	%r607, %r592, %r606;
	st.shared.u32 	[%r16+4], %r607;
	ld.shared.u32 	%r608, [%r13+420];
	add.s32 	%r609, %r602, %r608;
	min.s32 	%r610, %r596, %r609;
	st.shared.u32 	[%r16+256], %r610;
	add.s32 	%r611, %r605, %r608;
	min.s32 	%r612, %r600, %r611;
	ld.shared.u32 	%r613, [%r13+168];
	ld.shared.u32 	%r614, [%r22+10752];
	add.s32 	%r615, %r614, %r613;
	min.s32 	%r616, %r604, %r615;
	st.shared.u32 	[%r16], %r616;
	ld.shared.u32 	%r617, [%r13+168];
	ld.shared.u32 	%r618, [%r22+10756];
	add.s32 	%r619, %r618, %r617;
	min.s32 	%r620, %r607, %r619;
	st.shared.u32 	[%r16+4], %r620;
	ld.shared.u32 	%r621, [%r13+424];
	ld.shared.u32 	%r622, [%r22+10752];
	add.s32 	%r623, %r622, %r621;
	min.s32 	%r624, %r610, %r623;
	st.shared.u32 	[%r16+256], %r624;
	ld.shared.u32 	%r625, [%r13+424];
	ld.shared.u32 	%r626, [%r22+10756];
	add.s32 	%r627, %r626, %r625;
	min.s32 	%r628, %r612, %r627;
	st.shared.u32 	[%r16+260], %r628;
	ld.shared.u32 	%r629, [%r13+172];
	ld.shared.u32 	%r630, [%r22+11008];
	add.s32 	%r631, %r630, %r629;
	min.s32 	%r632, %r616, %r631;
	st.shared.u32 	[%r16], %r632;
	ld.shared.u32 	%r633, [%r22+11012];
	add.s32 	%r634, %r633, %r629;
	min.s32 	%r635, %r620, %r634;
	st.shared.u32 	[%r16+4], %r635;
	ld.shared.u32 	%r636, [%r13+428];
	add.s32 	%r637, %r630, %r636;
	min.s32 	%r638, %r624, %r637;
	st.shared.u32 	[%r16+256], %r638;
	add.s32 	%r639, %r633, %r636;
	min.s32 	%r640, %r628, %r639;
	ld.shared.u32 	%r641, [%r13+176];
	ld.shared.u32 	%r642, [%r22+11264];
	add.s32 	%r643, %r642, %r641;
	min.s32 	%r644, %r632, %r643;
	st.shared.u32 	[%r16], %r644;
	ld.shared.u32 	%r645, [%r13+176];
	ld.shared.u32 	%r646, [%r22+11268];
	add.s32 	%r647, %r646, %r645;
	min.s32 	%r648, %r635, %r647;
	st.shared.u32 	[%r16+4], %r648;
	ld.shared.u32 	%r649, [%r13+432];
	ld.shared.u32 	%r650, [%r22+11264];
	add.s32 	%r651, %r650, %r649;
	min.s32 	%r652, %r638, %r651;
	st.shared.u32 	[%r16+256], %r652;
	ld.shared.u32 	%r653, [%r13+432];
	ld.shared.u32 	%r654, [%r22+11268];
	add.s32 	%r655, %r654, %r653;
	min.s32 	%r656, %r640, %r655;
	st.shared.u32 	[%r16+260], %r656;
	ld.shared.u32 	%r657, [%r13+180];
	ld.shared.u32 	%r658, [%r22+11520];
	add.s32 	%r659, %r658, %r657;
	min.s32 	%r660, %r644, %r659;
	st.shared.u32 	[%r16], %r660;
	ld.shared.u32 	%r661, [%r22+11524];
	add.s32 	%r662, %r661, %r657;
	min.s32 	%r663, %r648, %r662;
	st.shared.u32 	[%r16+4], %r663;
	ld.shared.u32 	%r664, [%r13+436];
	add.s32 	%r665, %r658, %r664;
	min.s32 	%r666, %r652, %r665;
	st.shared.u32 	[%r16+256], %r666;
	add.s32 	%r667, %r661, %r664;
	min.s32 	%r668, %r656, %r667;
	ld.shared.u32 	%r669, [%r13+184];
	ld.shared.u32 	%r670, [%r22+11776];
	add.s32 	%r671, %r670, %r669;
	min.s32 	%r672, %r660, %r671;
	st.shared.u32 	[%r16], %r672;
	ld.shared.u32 	%r673, [%r13+184];
	ld.shared.u32 	%r674, [%r22+11780];
	add.s32 	%r675, %r674, %r673;
	min.s32 	%r676, %r663, %r675;
	st.shared.u32 	[%r16+4], %r676;
	ld.shared.u32 	%r677, [%r13+440];
	ld.shared.u32 	%r678, [%r22+11776];
	add.s32 	%r679, %r678, %r677;
	min.s32 	%r680, %r666, %r679;
	st.shared.u32 	[%r16+256], %r680;
	ld.shared.u32 	%r681, [%r13+440];
	ld.shared.u32 	%r682, [%r22+11780];
	add.s32 	%r683, %r682, %r681;
	min.s32 	%r684, %r668, %r683;
	st.shared.u32 	[%r16+260], %r684;
	ld.shared.u32 	%r685, [%r13+188];
	ld.shared.u32 	%r686, [%r22+12032];
	add.s32 	%r687, %r686, %r685;
	min.s32 	%r688, %r672, %r687;
	st.shared.u32 	[%r16], %r688;
	ld.shared.u32 	%r689, [%r22+12036];
	add.s32 	%r690, %r689, %r685;
	min.s32 	%r691, %r676, %r690;
	st.shared.u32 	[%r16+4], %r691;
	ld.shared.u32 	%r692, [%r13+444];
	add.s32 	%r693, %r686, %r692;
	min.s32 	%r694, %r680, %r693;
	st.shared.u32 	[%r16+256], %r694;
	add.s32 	%r695, %r689, %r692;
	min.s32 	%r696, %r684, %r695;
	ld.shared.u32 	%r697, [%r13+192];
	ld.shared.u32 	%r698, [%r22+12288];
	add.s32 	%r699, %r698, %r697;
	min.s32 	%r700, %r688, %r699;
	st.shared.u32 	[%r16], %r700;
	ld.shared.u32 	%r701, [%r13+192];
	ld.shared.u32 	%r702, [%r22+12292];
	add.s32 	%r703, %r702, %r701;
	min.s32 	%r704, %r691, %r703;
	st.shared.u32 	[%r16+4], %r704;
	ld.shared.u32 	%r705, [%r13+448];
	ld.shared.u32 	%r706, [%r22+12288];
	add.s32 	%r707, %r706, %r705;
	min.s32 	%r708, %r694, %r707;
	st.shared.u32 	[%r16+256], %r708;
	ld.shared.u32 	%r709, [%r13+448];
	ld.shared.u32 	%r710, [%r22+12292];
	add.s32 	%r711, %r710, %r709;
	min.s32 	%r712, %r696, %r711;
	st.shared.u32 	[%r16+260], %r712;
	ld.shared.u32 	%r713, [%r13+196];
	ld.shared.u32 	%r714, [%r22+12544];
	add.s32 	%r715, %r714, %r713;
	min.s32 	%r716, %r700, %r715;
	st.shared.u32 	[%r16], %r716;
	ld.shared.u32 	%r717, [%r22+12548];
	add.s32 	%r718, %r717, %r713;
	min.s32 	%r719, %r704, %r718;
	st.shared.u32 	[%r16+4], %r719;
	ld.shared.u32 	%r720, [%r13+452];
	add.s32 	%r721, %r714, %r720;
	min.s32 	%r722, %r708, %r721;
	st.shared.u32 	[%r16+256], %r722;
	add.s32 	%r723, %r717, %r720;
	min.s32 	%r724, %r712, %r723;
	ld.shared.u32 	%r725, [%r13+200];
	ld.shared.u32 	%r726, [%r22+12800];
	add.s32 	%r727, %r726, %r725;
	min.s32 	%r728, %r716, %r727;
	st.shared.u32 	[%r16], %r728;
	ld.shared.u32 	%r729, [%r13+200];
	ld.shared.u32 	%r730, [%r22+12804];
	add.s32 	%r731, %r730, %r729;
	min.s32 	%r732, %r719, %r731;
	st.shared.u32 	[%r16+4], %r732;
	ld.shared.u32 	%r733, [%r13+456];
	ld.shared.u32 	%r734, [%r22+12800];
	add.s32 	%r735, %r734, %r733;
	min.s32 	%r736, %r722, %r735;
	st.shared.u32 	[%r16+256], %r736;
	ld.shared.u32 	%r737, [%r13+456];
	ld.shared.u32 	%r738, [%r22+12804];
	add.s32 	%r739, %r738, %r737;
	min.s32 	%r740, %r724, %r739;
	st.shared.u32 	[%r16+260], %r740;
	ld.shared.u32 	%r741, [%r13+204];
	ld.shared.u32 	%r742, [%r22+13056];
	add.s32 	%r743, %r742, %r741;
	min.s32 	%r744, %r728, %r743;
	st.shared.u32 	[%r16], %r744;
	ld.shared.u32 	%r745, [%r22+13060];
	add.s32 	%r746, %r745, %r741;
	min.s32 	%r747, %r732, %r746;
	st.shared.u32 	[%r16+4], %r747;
	ld.shared.u32 	%r748, [%r13+460];
	add.s32 	%r749, %r742, %r748;
	min.s32 	%r750, %r736, %r749;
	st.shared.u32 	[%r16+256], %r750;
	add.s32 	%r751, %r745, %r748;
	min.s32 	%r752, %r740, %r751;
	ld.shared.u32 	%r753, [%r13+208];
	ld.shared.u32 	%r754, [%r22+13312];
	add.s32 	%r755, %r754, %r753;
	min.s32 	%r756, %r744, %r755;
	st.shared.u32 	[%r16], %r756;
	ld.shared.u32 	%r757, [%r13+208];
	ld.shared.u32 	%r758, [%r22+13316];
	add.s32 	%r759, %r758, %r757;
	min.s32 	%r760, %r747, %r759;
	st.shared.u32 	[%r16+4], %r760;
	ld.shared.u32 	%r761, [%r13+464];
	ld.shared.u32 	%r762, [%r22+13312];
	add.s32 	%r763, %r762, %r761;
	min.s32 	%r764, %r750, %r763;
	st.shared.u32 	[%r16+256], %r764;
	ld.shared.u32 	%r765, [%r13+464];
	ld.shared.u32 	%r766, [%r22+13316];
	add.s32 	%r767, %r766, %r765;
	min.s32 	%r768, %r752, %r767;
	st.shared.u32 	[%r16+260], %r768;
	ld.shared.u32 	%r769, [%r13+212];
	ld.shared.u32 	%r770, [%r22+13568];
	add.s32 	%r771, %r770, %r769;
	min.s32 	%r772, %r756, %r771;
	st.shared.u32 	[%r16], %r772;
	ld.shared.u32 	%r773, [%r22+13572];
	add.s32 	%r774, %r773, %r769;
	min.s32 	%r775, %r760, %r774;
	st.shared.u32 	[%r16+4], %r775;
	ld.shared.u32 	%r776, [%r13+468];
	add.s32 	%r777, %r770, %r776;
	min.s32 	%r778, %r764, %r777;
	st.shared.u32 	[%r16+256], %r778;
	add.s32 	%r779, %r773, %r776;
	min.s32 	%r780, %r768, %r779;
	ld.shared.u32 	%r781, [%r13+216];
	ld.shared.u32 	%r782, [%r22+13824];
	add.s32 	%r783, %r782, %r781;
	min.s32 	%r784, %r772, %r783;
	st.shared.u32 	[%r16], %r784;
	ld.shared.u32 	%r785, [%r13+216];
	ld.shared.u32 	%r786, [%r22+13828];
	add.s32 	%r787, %r786, %r785;
	min.s32 	%r788, %r775, %r787;
	st.shared.u32 	[%r16+4], %r788;
	ld.shared.u32 	%r789, [%r13+472];
	ld.shared.u32 	%r790, [%r22+13824];
	add.s32 	%r791, %r790, %r789;
	min.s32 	%r792, %r778, %r791;
	st.shared.u32 	[%r16+256], %r792;
	ld.shared.u32 	%r793, [%r13+472];
	ld.shared.u32 	%r794, [%r22+13828];
	add.s32 	%r795, %r794, %r793;
	min.s32 	%r796, %r780, %r795;
	st.shared.u32 	[%r16+260], %r796;
	ld.shared.u32 	%r797, [%r13+220];
	ld.shared.u32 	%r798, [%r22+14080];
	add.s32 	%r799, %r798, %r797;
	min.s32 	%r800, %r784, %r799;
	st.shared.u32 	[%r16], %r800;
	ld.shared.u32 	%r801, [%r22+14084];
	add.s32 	%r802, %r801, %r797;
	min.s32 	%r803, %r788, %r802;
	st.shared.u32 	[%r16+4], %r803;
	ld.shared.u32 	%r804, [%r13+476];
	add.s32 	%r805, %r798, %r804;
	min.s32 	%r806, %r792, %r805;
	st.shared.u32 	[%r16+256], %r806;
	add.s32 	%r807, %r801, %r804;
	min.s32 	%r808, %r796, %r807;
	ld.shared.u32 	%r809, [%r13+224];
	ld.shared.u32 	%r810, [%r22+14336];
	add.s32 	%r811, %r810, %r809;
	min.s32 	%r812, %r800, %r811;
	st.shared.u32 	[%r16], %r812;
	ld.shared.u32 	%r813, [%r13+224];
	ld.shared.u32 	%r814, [%r22+14340];
	add.s32 	%r815, %r814, %r813;
	min.s32 	%r816, %r803, %r815;
	st.shared.u32 	[%r16+4], %r816;
	ld.shared.u32 	%r817, [%r13+480];
	ld.shared.u32 	%r818, [%r22+14336];
	add.s32 	%r819, %r818, %r817;
	min.s32 	%r820, %r806, %r819;
	st.shared.u32 	[%r16+256], %r820;
	ld.shared.u32 	%r821, [%r13+480];
	ld.shared.u32 	%r822, [%r22+14340];
	add.s32 	%r823, %r822, %r821;
	min.s32 	%r824, %r808, %r823;
	st.shared.u32 	[%r16+260], %r824;
	ld.shared.u32 	%r825, [%r13+228];
	ld.shared.u32 	%r826, [%r22+14592];
	add.s32 	%r827, %r826, %r825;
	min.s32 	%r828, %r812, %r827;
	st.shared.u32 	[%r16], %r828;
	ld.shared.u32 	%r829, [%r22+14596];
	add.s32 	%r830, %r829, %r825;
	min.s32 	%r831, %r816, %r830;
	st.shared.u32 	[%r16+4], %r831;
	ld.shared.u32 	%r832, [%r13+484];
	add.s32 	%r833, %r826, %r832;
	min.s32 	%r834, %r820, %r833;
	st.shared.u32 	[%r16+256], %r834;
	add.s32 	%r835, %r829, %r832;
	min.s32 	%r836, %r824, %r835;
	ld.shared.u32 	%r837, [%r13+232];
	ld.shared.u32 	%r838, [%r22+14848];
	add.s32 	%r839, %r838, %r837;
	min.s32 	%r840, %r828, %r839;
	st.shared.u32 	[%r16], %r840;
	ld.shared.u32 	%r841, [%r13+232];
	ld.shared.u32 	%r842, [%r22+14852];
	add.s32 	%r843, %r842, %r841;
	min.s32 	%r844, %r831, %r843;
	st.shared.u32 	[%r16+4], %r844;
	ld.shared.u32 	%r845, [%r13+488];
	ld.shared.u32 	%r846, [%r22+14848];
	add.s32 	%r847, %r846, %r845;
	min.s32 	%r848, %r834, %r847;
	st.shared.u32 	[%r16+256], %r848;
	ld.shared.u32 	%r849, [%r13+488];
	ld.shared.u32 	%r850, [%r22+14852];
	add.s32 	%r851, %r850, %r849;
	min.s32 	%r852, %r836, %r851;
	st.shared.u32 	[%r16+260], %r852;
	ld.shared.u32 	%r853, [%r13+236];
	ld.shared.u32 	%r854, [%r22+15104];
	add.s32 	%r855, %r854, %r853;
	min.s32 	%r856, %r840, %r855;
	st.shared.u32 	[%r16], %r856;
	ld.shared.u32 	%r857, [%r22+15108];
	add.s32 	%r858, %r857, %r853;
	min.s32 	%r859, %r844, %r858;
	st.shared.u32 	[%r16+4], %r859;
	ld.shared.u32 	%r860, [%r13+492];
	add.s32 	%r861, %r854, %r860;
	min.s32 	%r862, %r848, %r861;
	st.shared.u32 	[%r16+256], %r862;
	add.s32 	%r863, %r857, %r860;
	min.s32 	%r864, %r852, %r863;
	ld.shared.u32 	%r865, [%r13+240];
	ld.shared.u32 	%r866, [%r22+15360];
	add.s32 	%r867, %r866, %r865;
	min.s32 	%r868, %r856, %r867;
	st.shared.u32 	[%r16], %r868;
	ld.shared.u32 	%r869, [%r13+240];
	ld.shared.u32 	%r870, [%r22+15364];
	add.s32 	%r871, %r870, %r869;
	min.s32 	%r872, %r859, %r871;
	st.shared.u32 	[%r16+4], %r872;
	ld.shared.u32 	%r873, [%r13+496];
	ld.shared.u32 	%r874, [%r22+15360];
	add.s32 	%r875, %r874, %r873;
	min.s32 	%r876, %r862, %r875;
	st.shared.u32 	[%r16+256], %r876;
	ld.shared.u32 	%r877, [%r13+496];
	ld.shared.u32 	%r878, [%r22+15364];
	add.s32 	%r879, %r878, %r877;
	min.s32 	%r880, %r864, %r879;
	st.shared.u32 	[%r16+260], %r880;
	ld.shared.u32 	%r881, [%r13+244];
	ld.shared.u32 	%r882, [%r22+15616];
	add.s32 	%r883, %r882, %r881;
	min.s32 	%r884, %r868, %r883;
	st.shared.u32 	[%r16], %r884;
	ld.shared.u32 	%r885, [%r22+15620];
	add.s32 	%r886, %r885, %r881;
	min.s32 	%r887, %r872, %r886;
	st.shared.u32 	[%r16+4], %r887;
	ld.shared.u32 	%r888, [%r13+500];
	add.s32 	%r889, %r882, %r888;
	min.s32 	%r890, %r876, %r889;
	st.shared.u32 	[%r16+256], %r890;
	add.s32 	%r891, %r885, %r888;
	min.s32 	%r892, %r880, %r891;
	ld.shared.u32 	%r893, [%r13+248];
	ld.shared.u32 	%r894, [%r22+15872];
	add.s32 	%r895, %r894, %r893;
	min.s32 	%r896, %r884, %r895;
	st.shared.u32 	[%r16], %r896;
	ld.shared.u32 	%r897, [%r13+248];
	ld.shared.u32 	%r898, [%r22+15876];
	add.s32 	%r899, %r898, %r897;
	min.s32 	%r900, %r887, %r899;
	st.shared.u32 	[%r16+4], %r900;
	ld.shared.u32 	%r901, [%r13+504];
	ld.shared.u32 	%r902, [%r22+15872];
	add.s32 	%r903, %r902, %r901;
	min.s32 	%r904, %r890, %r903;
	st.shared.u32 	[%r16+256], %r904;
	ld.shared.u32 	%r905, [%r13+504];
	ld.shared.u32 	%r906, [%r22+15876];
	add.s32 	%r907, %r906, %r905;
	min.s32 	%r908, %r892, %r907;
	st.shared.u32 	[%r16+260], %r908;
	ld.shared.u32 	%r909, [%r13+252];
	ld.shared.u32 	%r910, [%r22+16128];
	add.s32 	%r911, %r910, %r909;
	min.s32 	%r912, %r896, %r911;
	st.shared.u32 	[%r16], %r912;
	ld.shared.u32 	%r913, [%r22+16132];
	add.s32 	%r914, %r913, %r909;
	min.s32 	%r915, %r900, %r914;
	st.shared.u32 	[%r16+4], %r915;
	ld.shared.u32 	%r916, [%r13+508];
	add.s32 	%r917, %r910, %r916;
	min.s32 	%r918, %r904, %r917;
	st.shared.u32 	[%r16+256], %r918;
	add.s32 	%r919, %r913, %r916;
	min.s32 	%r920, %r908, %r919;
	st.shared.u32 	[%r16+260], %r920;
	st.global.u32 	[%rd4], %r912;
	st.global.u32 	[%rd4+4], %r915;
	st.global.u32 	[%rd6], %r918;
	st.global.u32 	[%rd6+4], %r920;
	ret;

}
	// .globl	_Z15block_FW_phase2Piii
.visible .entry _Z15block_FW_phase2Piii(
	.param .u64 .ptr .align 1 _Z15block_FW_phase2Piii_param_0,
	.param .u32 _Z15block_FW_phase2Piii_param_1,
	.param .u32 _Z15block_FW_phase2Piii_param_2
)
{
	.reg .pred 	%p<3>;
	.reg .b32 	%r<134>;
	.reg .b64 	%rd<26>;
	// demoted variable
	.shared .align 4 .b8 _ZZ15block_FW_phase2PiiiE5s_row[16384];
	// demoted variable
	.shared .align 4 .b8 _ZZ15block_FW_phase2PiiiE5s_col[16384];
	ld.param.u64 	%rd8, [_Z15block_FW_phase2Piii_param_0];
	ld.param.u32 	%r44, [_Z15block_FW_phase2Piii_param_2];
	cvta.to.global.u64 	%rd1, %rd8;
	mov.u32 	%r1, %ctaid.x;
	setp.eq.s32 	%p1, %r1, %r44;
	@%p1 bra 	$L__BB1_4;
	ld.param.u32 	%r118, [_Z15block_FW_phase2Piii_param_1];
	shl.b32 	%r46, %r44, 6;
	mov.u32 	%r47, %tid.y;
	mov.u32 	%r48, %tid.x;
	shl.b32 	%r49, %r1, 6;
	add.s32 	%r50, %r49, %r47;
	mad.lo.s32 	%r51, %r50, %r118, %r46;
	add.s32 	%r52, %r46, %r47;
	mul.lo.s32 	%r53, %r52, %r118;
	add.s32 	%r54, %r53, %r49;
	shl.b32 	%r55, %r47, 8;
	mov.u32 	%r56, _ZZ15block_FW_phase2PiiiE5s_col;
	add.s32 	%r57, %r56, %r55;
	mov.u32 	%r58, _ZZ15block_FW_phase2PiiiE5s_row;
	add.s32 	%r59, %r58, %r55;
	add.s32 	%r60, %r51, %r48;
	mul.wide.s32 	%rd9, %r60, 4;
	add.s64 	%rd2, %rd1, %rd9;
	ld.global.u32 	%r129, [%rd2];
	shl.b32 	%r61, %r48, 2;
	add.s32 	%r62, %r59, %r61;
	st.shared.u32 	[%r62], %r129;
	add.s32 	%r63, %r54, %r48;
	mul.wide.u32 	%rd10, %r63, 4;
	add.s64 	%rd3, %rd1, %rd10;
	ld.global.u32 	%r133, [%rd3];
	add.s32 	%r64, %r57, %r61;
	st.shared.u32 	[%r64], %r133;
	ld.global.u32 	%r128, [%rd2+128];
	st.shared.u32 	[%r62+128], %r128;
	add.s32 	%r65, %r63, 32;
	mul.wide.u32 	%rd11, %r65, 4;
	add.s64 	%rd4, %rd1, %rd11;
	ld.global.u32 	%r132, [%rd4];
	st.shared.u32 	[%r64+128], %r132;
	add.s32 	%r66, %r50, 32;
	mad.lo.s32 	%r67, %r66, %r118, %r46;
	add.s32 	%r68, %r52, 32;
	mul.lo.s32 	%r69, %r68, %r118;
	add.s32 	%r70, %r69, %r49;
	add.s32 	%r71, %r67, %r48;
	mul.wide.s32 	%rd12, %r71, 4;
	add.s64 	%rd5, %rd1, %rd12;
	ld.global.u32 	%r127, [%rd5];
	st.shared.u32 	[%r62+8192], %r127;
	add.s32 	%r72, %r70, %r48;
	mul.wide.u32 	%rd13, %r72, 4;
	add.s64 	%rd6, %rd1, %rd13;
	ld.global.u32 	%r131, [%rd6];
	st.shared.u32 	[%r64+8192], %r131;
	ld.global.u32 	%r126, [%rd5+128];
	st.shared.u32 	[%r62+8320], %r126;
	add.s32 	%r73, %r72, 32;
	mul.wide.u32 	%rd14, %r73, 4;
	add.s64 	%rd7, %rd1, %rd14;
	ld.global.u32 	%r130, [%rd7];
	st.shared.u32 	[%r64+8320], %r130;
	bar.sync 	0;
	add.s32 	%r74, %r61, %r56;
	add.s32 	%r124, %r74, 256;
	shl.b32 	%r75, %r118, 6;
	add.s32 	%r76, %r75, 64;
	mad.lo.s32 	%r123, %r44, %r76, %r48;
	add.s32 	%r122, %r69, %r46;
	add.s32 	%r121, %r59, 8196;
	add.s32 	%r120, %r53, %r46;
	mov.b32 	%r125, 256;
$L__BB1_2:
	ld.param.u32 	%r119, [_Z15block_FW_phase2Piii_param_1];
	ld.param.u64 	%rd25, [_Z15block_FW_phase2Piii_param_0];
	mul.wide.s32 	%rd15, %r122, 4;
	cvta.to.global.u64 	%rd16, %rd25;
	add.s64 	%rd17, %rd16, 4;
	add.s64 	%rd18, %rd17, %rd15;
	mul.wide.s32 	%rd19, %r120, 4;
	add.s64 	%rd20, %rd17, %rd19;
	ld.global.u32 	%r77, [%rd20+-4];
	ld.shared.u32 	%r78, [%r121+-8196];
	mul.wide.s32 	%rd21, %r123, 4;
	add.s64 	%rd22, %rd16, %rd21;
	ld.global.u32 	%r79, [%rd22];
	add.s32 	%r80, %r79, %r78;
	min.s32 	%r81, %r129, %r80;
	ld.shared.u32 	%r82, [%r124+-256];
	add.s32 	%r83, %r82, %r77;
	min.s32 	%r84, %r133, %r83;
	ld.global.u32 	%r85, [%rd22+128];
	add.s32 	%r86, %r85, %r78;
	min.s32 	%r87, %r128, %r86;
	ld.shared.u32 	%r88, [%r124+-128];
	add.s32 	%r89, %r88, %r77;
	min.s32 	%r90, %r132, %r89;
	ld.global.u32 	%r91, [%rd18+-4];
	ld.shared.u32 	%r92, [%r121+-4];
	add.s32 	%r93, %r79, %r92;
	min.s32 	%r94, %r127, %r93;
	add.s32 	%r95, %r82, %r91;
	min.s32 	%r96, %r131, %r95;
	add.s32 	%r97, %r85, %r92;
	min.s32 	%r98, %r126, %r97;
	add.s32 	%r99, %r88, %r91;
	min.s32 	%r100, %r130, %r99;
	ld.global.u32 	%r101, [%rd20];
	ld.shared.u32 	%r102, [%r121+-8192];
	mul.wide.s32 	%rd23, %r119, 4;
	add.s64 	%rd24, %rd22, %rd23;
	ld.global.u32 	%r103, [%rd24];
	add.s32 	%r104, %r103, %r102;
	min.s32 	%r129, %r81, %r104;
	ld.shared.u32 	%r105, [%r124];
	add.s32 	%r106, %r105, %r101;
	min.s32 	%r133, %r84, %r106;
	ld.global.u32 	%r107, [%rd24+128];
	add.s32 	%r108, %r107, %r102;
	min.s32 	%r128, %r87, %r108;
	ld.shared.u32 	%r109, [%r124+128];
	add.s32 	%r110, %r109, %r101;
	min.s32 	%r132, %r90, %r110;
	ld.global.u32 	%r111, [%rd18];
	ld.shared.u32 	%r112, [%r121];
	add.s32 	%r113, %r103, %r112;
	min.s32 	%r127, %r94, %r113;
	add.s32 	%r114, %r105, %r111;
	min.s32 	%r131, %r96, %r114;
	add.s32 	%r115, %r107, %r112;
	min.s32 	%r126, %r98, %r115;
	add.s32 	%r116, %r109, %r111;
	min.s32 	%r130, %r100, %r116;
	add.s32 	%r125, %r125, 512;
	add.s32 	%r124, %r124, 512;
	shl.b32 	%r117, %r119, 1;
	add.s32 	%r123, %r123, %r117;
	add.s32 	%r122, %r122, 2;
	add.s32 	%r121, %r121, 8;
	add.s32 	%r120, %r120, 2;
	setp.ne.s32 	%p2, %r125, 16640;
	@%p2 bra 	$L__BB1_2;
	st.global.u32 	[%rd2], %r129;
	st.global.u32 	[%rd3], %r133;
	st.global.u32 	[%rd2+128], %r128;
	st.global.u32 	[%rd4], %r132;
	st.global.u32 	[%rd5], %r127;
	st.global.u32 	[%rd6], %r131;
	st.global.u32 	[%rd5+128], %r126;
	st.global.u32 	[%rd7], %r130;
$L__BB1_4:
	ret;

}
	// .globl	_Z15block_FW_phase3Piii
.visible .entry _Z15block_FW_phase3Piii(
	.param .u64 .ptr .align 1 _Z15block_FW_phase3Piii_param_0,
	.param .u32 _Z15block_FW_phase3Piii_param_1,
	.param .u32 _Z15block_FW_phase3Piii_param_2
)
{
	.reg .pred 	%p<5>;
	.reg .b32 	%r<109>;
	.reg .b64 	%rd<13>;
	// demoted variable
	.shared .align 4 .b8 _ZZ15block_FW_phase3PiiiE5s_row[16384];
	// demoted variable
	.shared .align 4 .b8 _ZZ15block_FW_phase3PiiiE5s_col[16384];
	ld.param.u64 	%rd3, [_Z15block_FW_phase3Piii_param_0];
	ld.param.u32 	%r23, [_Z15block_FW_phase3Piii_param_1];
	ld.param.u32 	%r24, [_Z15block_FW_phase3Piii_param_2];
	mov.u32 	%r1, %ctaid.x;
	setp.eq.s32 	%p1, %r1, %r24;
	mov.u32 	%r2, %ctaid.y;
	setp.eq.s32 	%p2, %r2, %r24;
	or.pred  	%p3, %p1, %p2;
	@%p3 bra 	$L__BB2_4;
	cvta.to.global.u64 	%rd4, %rd3;
	mov.u32 	%r26, %tid.x;
	mov.u32 	%r27, %tid.y;
	shl.b32 	%r28, %r26, 1;
	shl.b32 	%r29, %r27, 1;
	shl.b32 	%r30, %r24, 6;
	shl.b32 	%r31, %r1, 6;
	add.s32 	%r32, %r31, %r28;
	add.s32 	%r33, %r30, %r29;
	mad.lo.s32 	%r34, %r33, %r23, %r32;
	mov.u32 	%r35, _ZZ15block_FW_phase3PiiiE5s_row;
	shl.b32 	%r36, %r27, 9;
	add.s32 	%r37, %r35, %r36;
	mul.wide.s32 	%rd5, %r34, 4;
	add.s64 	%rd6, %rd4, %rd5;
	ld.global.u32 	%r38, [%rd6];
	shl.b32 	%r39, %r26, 3;
	add.s32 	%r40, %r37, %r39;
	st.shared.u32 	[%r40], %r38;
	ld.global.u32 	%r41, [%rd6+4];
	st.shared.u32 	[%r40+4], %r41;
	mul.wide.s32 	%rd7, %r23, 4;
	add.s64 	%rd8, %rd6, %rd7;
	ld.global.u32 	%r42, [%rd8];
	st.shared.u32 	[%r40+256], %r42;
	ld.global.u32 	%r43, [%rd8+4];
	st.shared.u32 	[%r40+260], %r43;
	add.s32 	%r44, %r30, %r28;
	shl.b32 	%r45, %r2, 6;
	add.s32 	%r46, %r45, %r29;
	mul.lo.s32 	%r47, %r46, %r23;
	add.s32 	%r48, %r44, %r47;
	mov.u32 	%r49, _ZZ15block_FW_phase3PiiiE5s_col;
	add.s32 	%r50, %r49, %r36;
	mul.wide.s32 	%rd9, %r48, 4;
	add.s64 	%rd10, %rd4, %rd9;
	ld.global.u32 	%r51, [%rd10];
	add.s32 	%r52, %r50, %r39;
	st.shared.u32 	[%r52], %r51;
	ld.global.u32 	%r53, [%rd10+4];
	st.shared.u32 	[%r52+4], %r53;
	add.s64 	%rd11, %rd10, %rd7;
	ld.global.u32 	%r54, [%rd11];
	st.shared.u32 	[%r52+256], %r54;
	ld.global.u32 	%r55, [%rd11+4];
	st.shared.u32 	[%r52+260], %r55;
	add.s32 	%r56, %r32, %r47;
	mul.wide.s32 	%rd12, %r56, 4;
	add.s64 	%rd1, %rd4, %rd12;
	ld.global.u32 	%r108, [%rd1];
	ld.global.u32 	%r107, [%rd1+4];
	add.s64 	%rd2, %rd1, %rd7;
	ld.global.u32 	%r106, [%rd2];
	ld.global.u32 	%r105, [%rd2+4];
	bar.sync 	0;
	add.s32 	%r57, %r39, %r35;
	add.s32 	%r103, %r57, 512;
	add.s32 	%r102, %r50, 256;
	mov.b32 	%r104, 512;
$L__BB2_2:
	ld.shared.u32 	%r58, [%r102+-256];
	ld.shared.u32 	%r59, [%r103+-512];
	add.s32 	%r60, %r59, %r58;
	min.s32 	%r61, %r108, %r60;
	ld.shared.u32 	%r62, [%r103+-508];
	add.s32 	%r63, %r62, %r58;
	min.s32 	%r64, %r107, %r63;
	ld.shared.u32 	%r65, [%r102];
	add.s32 	%r66, %r59, %r65;
	min.s32 	%r67, %r106, %r66;
	add.s32 	%r68, %r62, %r65;
	min.s32 	%r69, %r105, %r68;
	ld.shared.u32 	%r70, [%r102+-252];
	ld.shared.u32 	%r71, [%r103+-256];
	add.s32 	%r72, %r71, %r70;
	min.s32 	%r73, %r61, %r72;
	ld.shared.u32 	%r74, [%r103+-252];
	add.s32 	%r75, %r74, %r70;
	min.s32 	%r76, %r64, %r75;
	ld.shared.u32 	%r77, [%r102+4];
	add.s32 	%r78, %r71, %r77;
	min.s32 	%r79, %r67, %r78;
	add.s32 	%r80, %r74, %r77;
	min.s32 	%r81, %r69, %r80;
	ld.shared.u32 	%r82, [%r102+-248];
	ld.shared.u32 	%r83, [%r103];
	add.s32 	%r84, %r83, %r82;
	min.s32 	%r85, %r73, %r84;
	ld.shared.u32 	%r86, [%r103+4];
	add.s32 	%r87, %r86, %r82;
	min.s32 	%r88, %r76, %r87;
	ld.shared.u32 	%r89, [%r102+8];
	add.s32 	%r90, %r83, %r89;
	min.s32 	%r91, %r79, %r90;
	add.s32 	%r92, %r86, %r89;
	min.s32 	%r93, %r81, %r92;
	ld.shared.u32 	%r94, [%r102+-244];
	ld.shared.u32 	%r95, [%r103+256];
	add.s32 	%r96, %r95, %r94;
	min.s32 	%r108, %r85, %r96;
	ld.shared.u32 	%r97, [%r103+260];
	add.s32 	%r98, %r97, %r94;
	min.s32 	%r107, %r88, %r98;
	ld.shared.u32 	%r99, [%r102+12];
	add.s32 	%r100, %r95, %r99;
	min.s32 	%r106, %r91, %r100;
	add.s32 	%r101, %r97, %r99;
	min.s32 	%r105, %r93, %r101;
	add.s32 	%r104, %r104, 1024;
	add.s32 	%r103, %r103, 1024;
	add.s32 	%r102, %r102, 16;
	setp.ne.s32 	%p4, %r104, 16896;
	@%p4 bra 	$L__BB2_2;
	st.global.u32 	[%rd1], %r108;
	st.global.u32 	[%rd1+4], %r107;
	st.global.u32 	[%rd2], %r106;
	st.global.u32 	[%rd2+4], %r105;
$L__BB2_4:
	ret;

}


// ===== COMPILED SASS (sm_100) =====

	.target	sm_100

	.elftype	@"ET_EXEC"


//--------------------- .note.nv.tkinfo           --------------------------
	.section	.note.nv.tkinfo,"",@"SHT_NOTE"
	.sectionflags	@"SHF_NOTE_NV_TKINFO"
	.tkinfo
        /*0018*/ 	.word	0x00000002
        /*0030*/ 	.string	""
        /*0030*/ 	.string	"ptxas"
        /*0030*/ 	.string	"Cuda compilation tools, release 13.0, V13.0.88"
        /*0030*/ 	.string	"Build cuda_13.0.r13.0/compiler.36424714_0"
        /*0030*/ 	.string	"-arch sm_100 -m 64 "



//--------------------- .note.nv.cuinfo           --------------------------
	.section	.note.nv.cuinfo,"",@"SHT_NOTE"
	.sectionflags	@"SHF_NOTE_NV_CUINFO"
        /*0018*/ 	.short	0x0002
        /*001a*/ 	.short	0x0064
        /*001c*/ 	.short	0x0082
	.zero		2


//--------------------- .nv.info                  --------------------------
	.section	.nv.info,"",@"SHT_CUDA_INFO"
	.align	4


	//----- nvinfo : EIATTR_REGCOUNT
	.align		4
        /*0000*/ 	.byte	0x04, 0x2f
        /*0002*/ 	.short	(.L_5 - .L_4)
	.align		4
.L_4:
        /*0004*/ 	.word	index@(_Z15block_FW_phase1Piii)
        /*0008*/ 	.word	0x00000014


	//----- nvinfo : EIATTR_FRAME_SIZE
	.align		4
.L_5:
        /*000c*/ 	.byte	0x04, 0x11
        /*000e*/ 	.short	(.L_7 - .L_6)
	.align		4
.L_6:
        /*0010*/ 	.word	index@(_Z15block_FW_phase1Piii)
        /*0014*/ 	.word	0x00000000


	//----- nvinfo : EIATTR_REGCOUNT
	.align		4
.L_7:
        /*0018*/ 	.byte	0x04, 0x2f
        /*001a*/ 	.short	(.L_9 - .L_8)
	.align		4
.L_8:
        /*001c*/ 	.word	index@(_Z15block_FW_phase2Piii)
        /*0020*/ 	.word	0x00000028


	//----- nvinfo : EIATTR_FRAME_SIZE
	.align		4
.L_9:
        /*0024*/ 	.byte	0x04, 0x11
        /*0026*/ 	.short	(.L_11 - .L_10)
	.align		4
.L_10:
        /*0028*/ 	.word	index@(_Z15block_FW_phase2Piii)
        /*002c*/ 	.word	0x00000000


	//----- nvinfo : EIATTR_REGCOUNT
	.align		4
.L_11:
        /*0030*/ 	.byte	0x04, 0x2f
        /*0032*/ 	.short	(.L_13 - .L_12)
	.align		4
.L_12:
        /*0034*/ 	.word	index@(_Z15block_FW_phase3Piii)
        /*0038*/ 	.word	0x00000020


	//----- nvinfo : EIATTR_FRAME_SIZE
	.align		4
.L_13:
        /*003c*/ 	.byte	0x04, 0x11
        /*003e*/ 	.short	(.L_15 - .L_14)
	.align		4
.L_14:
        /*0040*/ 	.word	index@(_Z15block_FW_phase3Piii)
        /*0044*/ 	.word	0x00000000


	//----- nvinfo : EIATTR_MIN_STACK_SIZE
	.align		4
.L_15:
        /*0048*/ 	.byte	0x04, 0x12
        /*004a*/ 	.short	(.L_17 - .L_16)
	.align		4
.L_16:
        /*004c*/ 	.word	index@(_Z15block_FW_phase3Piii)
        /*0050*/ 	.word	0x00000000


	//----- nvinfo : EIATTR_MIN_STACK_SIZE
	.align		4
.L_17:
        /*0054*/ 	.byte	0x04, 0x12
        /*0056*/ 	.short	(.L_19 - .L_18)
	.align		4
.L_18:
        /*0058*/ 	.word	index@(_Z15block_FW_phase2Piii)
        /*005c*/ 	.word	0x00000000


	//----- nvinfo : EIATTR_MIN_STACK_SIZE
	.align		4
.L_19:
        /*0060*/ 	.byte	0x04, 0x12
        /*0062*/ 	.short	(.L_21 - .L_20)
	.align		4
.L_20:
        /*0064*/ 	.word	index@(_Z15block_FW_phase1Piii)
        /*0068*/ 	.word	0x00000000
.L_21:


//--------------------- .nv.compat                --------------------------
	.section	.nv.compat,"",@"SHT_CUDA_COMPAT_INFO"
	.align	4
        /*0000*/ 	.byte	0x02, 0x09, 0x00, 0x00, 0x02, 0x02, 0x01, 0x00, 0x02, 0x05, 0x05, 0x00, 0x03, 0x07, 0x01, 0x01
        /*0010*/ 	.byte	0x02, 0x03, 0x00, 0x00, 0x02, 0x06, 0x01, 0x00, 0x04, 0x0b, 0x08, 0x00, 0x09, 0x00, 0x00, 0x00
        /*0020*/ 	.byte	0x00, 0x00, 0x00, 0x00


//--------------------- .nv.info._Z15block_FW_phase3Piii --------------------------
	.section	.nv.info._Z15block_FW_phase3Piii,"",@"SHT_CUDA_INFO"
	.sectionflags	@""
	.align	4


	//----- nvinfo : EIATTR_CUDA_API_VERSION
	.align		4
        /*0000*/ 	.byte	0x04, 0x37
        /*0002*/ 	.short	(.L_23 - .L_22)
.L_22:
        /*0004*/ 	.word	0x00000082


	//----- nvinfo : EIATTR_KPARAM_INFO
	.align		4
.L_23:
        /*0008*/ 	.byte	0x04, 0x17
        /*000a*/ 	.short	(.L_25 - .L_24)
.L_24:
        /*000c*/ 	.word	0x00000000
        /*0010*/ 	.short	0x0002
        /*0012*/ 	.short	0x000c
        /*0014*/ 	.byte	0x00, 0xf0, 0x11, 0x00


	//----- nvinfo : EIATTR_KPARAM_INFO
	.align		4
.L_25:
        /*0018*/ 	.byte	0x04, 0x17
        /*001a*/ 	.short	(.L_27 - .L_26)
.L_26:
        /*001c*/ 	.word	0x00000000
        /*0020*/ 	.short	0x0001
        /*0022*/ 	.short	0x0008
        /*0024*/ 	.byte	0x00, 0xf0, 0x11, 0x00


	//----- nvinfo : EIATTR_KPARAM_INFO
	.align		4
.L_27:
        /*0028*/ 	.byte	0x04, 0x17
        /*002a*/ 	.short	(.L_29 - .L_28)
.L_28:
        /*002c*/ 	.word	0x00000000
        /*0030*/ 	.short	0x0000
        /*0032*/ 	.short	0x0000
        /*0034*/ 	.byte	0x00, 0xf5, 0x21, 0x00


	//----- nvinfo : EIATTR_SPARSE_MMA_MASK
	.align		4
.L_29:
        /*0038*/ 	.byte	0x03, 0x50
        /*003a*/ 	.short	0x0000


	//----- nvinfo : EIATTR_MAXREG_COUNT
	.align		4
        /*003c*/ 	.byte	0x03, 0x1b
        /*003e*/ 	.short	0x00ff


	//----- nvinfo : EIATTR_NUM_BARRIERS
	.align		4
        /*0040*/ 	.byte	0x02, 0x4c
        /*0042*/ 	.byte	0x01
	.zero		1


	//----- nvinfo : EIATTR_MERCURY_ISA_VERSION
	.align		4
        /*0044*/ 	.byte	0x03, 0x5f
        /*0046*/ 	.short	0x0101


	//----- nvinfo : EIATTR_VRC_CTA_INIT_COUNT
	.align		4
        /*0048*/ 	.byte	0x02, 0x4a
	.zero		1
	.zero		1


	//----- nvinfo : EIATTR_EXIT_INSTR_OFFSETS
	.align		4
        /*004c*/ 	.byte	0x04, 0x1c
        /*004e*/ 	.short	(.L_31 - .L_30)


	//   ....[0]....
.L_30:
        /*0050*/ 	.word	0x00000060


	//   ....[1]....
        /*0054*/ 	.word	0x000009a0


	//----- nvinfo : EIATTR_CBANK_PARAM_SIZE
	.align		4
.L_31:
        /*0058*/ 	.byte	0x03, 0x19
        /*005a*/ 	.short	0x0010


	//----- nvinfo : EIATTR_PARAM_CBANK
	.align		4
        /*005c*/ 	.byte	0x04, 0x0a
        /*005e*/ 	.short	(.L_33 - .L_32)
	.align		4
.L_32:
        /*0060*/ 	.word	index@(.nv.constant0._Z15block_FW_phase3Piii)
        /*0064*/ 	.short	0x0380
        /*0066*/ 	.short	0x0010


	//----- nvinfo : EIATTR_SW_WAR
	.align		4
.L_33:
        /*0068*/ 	.byte	0x04, 0x36
        /*006a*/ 	.short	(.L_35 - .L_34)
.L_34:
        /*006c*/ 	.word	0x00000008
.L_35:


//--------------------- .nv.info._Z15block_FW_phase2Piii --------------------------
	.section	.nv.info._Z15block_FW_phase2Piii,"",@"SHT_CUDA_INFO"
	.sectionflags	@""
	.align	4


	//----- nvinfo : EIATTR_CUDA_API_VERSION
	.align		4
        /*0000*/ 	.byte	0x04, 0x37
        /*0002*/ 	.short	(.L_37 - .L_36)
.L_36:
        /*0004*/ 	.word	0x00000082


	//----- nvinfo : EIATTR_KPARAM_INFO
	.align		4
.L_37:
        /*0008*/ 	.byte	0x04, 0x17
        /*000a*/ 	.short	(.L_39 - .L_38)
.L_38:
        /*000c*/ 	.word	0x00000000
        /*0010*/ 	.short	0x0002
        /*0012*/ 	.short	0x000c
        /*0014*/ 	.byte	0x00, 0xf0, 0x11, 0x00


	//----- nvinfo : EIATTR_KPARAM_INFO
	.align		4
.L_39:
        /*0018*/ 	.byte	0x04, 0x17
        /*001a*/ 	.short	(.L_41 - .L_40)
.L_40:
        /*001c*/ 	.word	0x00000000
        /*0020*/ 	.short	0x0001
        /*0022*/ 	.short	0x0008
        /*0024*/ 	.byte	0x00, 0xf0, 0x11, 0x00


	//----- nvinfo : EIATTR_KPARAM_INFO
	.align		4
.L_41:
        /*0028*/ 	.byte	0x04, 0x17
        /*002a*/ 	.short	(.L_43 - .L_42)
.L_42:
        /*002c*/ 	.word	0x00000000
        /*0030*/ 	.short	0x0000
        /*0032*/ 	.short	0x0000
        /*0034*/ 	.byte	0x00, 0xf5, 0x21, 0x00


	//----- nvinfo : EIATTR_SPARSE_MMA_MASK
	.align		4
.L_43:
        /*0038*/ 	.byte	0x03, 0x50
        /*003a*/ 	.short	0x0000


	//----- nvinfo : EIATTR_MAXREG_COUNT
	.align		4
        /*003c*/ 	.byte	0x03, 0x1b
        /*003e*/ 	.short	0x00ff


	//----- nvinfo : EIATTR_NUM_BARRIERS
	.align		4
        /*0040*/ 	.byte	0x02, 0x4c
        /*0042*/ 	.byte	0x01
	.zero		1


	//----- nvinfo : EIATTR_MERCURY_ISA_VERSION
	.align		4
        /*0044*/ 	.byte	0x03, 0x5f
        /*0046*/ 	.short	0x0101


	//----- nvinfo : EIATTR_VRC_CTA_INIT_COUNT
	.align		4
        /*0048*/ 	.byte	0x02, 0x4a
	.zero		1
	.zero		1


	//----- nvinfo : EIATTR_EXIT_INSTR_OFFSETS
	.align		4
        /*004c*/ 	.byte	0x04, 0x1c
        /*004e*/ 	.short	(.L_45 - .L_44)


	//   ....[0]....
.L_44:
        /*0050*/ 	.word	0x00000040


	//   ....[1]....
        /*0054*/ 	.word	0x000007b0


	//----- nvinfo : EIATTR_CBANK_PARAM_SIZE
	.align		4
.L_45:
        /*0058*/ 	.byte	0x03, 0x19
        /*005a*/ 	.short	0x0010


	//----- nvinfo : EIATTR_PARAM_CBANK
	.align		4
        /*005c*/ 	.byte	0x04, 0x0a
        /*005e*/ 	.short	(.L_47 - .L_46)
	.align		4
.L_46:
        /*0060*/ 	.word	index@(.nv.constant0._Z15block_FW_phase2Piii)
        /*0064*/ 	.short	0x0380
        /*0066*/ 	.short	0x0010


	//----- nvinfo : EIATTR_SW_WAR
	.align		4
.L_47:
        /*0068*/ 	.byte	0x04, 0x36
        /*006a*/ 	.short	(.L_49 - .L_48)
.L_48:
        /*006c*/ 	.word	0x00000008
.L_49:


//--------------------- .nv.info._Z15block_FW_phase1Piii --------------------------
	.section	.nv.info._Z15block_FW_phase1Piii,"",@"SHT_CUDA_INFO"
	.sectionflags	@""
	.align	4


	//----- nvinfo : EIATTR_CUDA_API_VERSION
	.align		4
        /*0000*/ 	.byte	0x04, 0x37
        /*0002*/ 	.short	(.L_51 - .L_50)
.L_50:
        /*0004*/ 	.word	0x00000082


	//----- nvinfo : EIATTR_KPARAM_INFO
	.align		4
.L_51:
        /*0008*/ 	.byte	0x04, 0x17
        /*000a*/ 	.short	(.L_53 - .L_52)
.L_52:
        /*000c*/ 	.word	0x00000000
        /*0010*/ 	.short	0x0002
        /*0012*/ 	.short	0x000c
        /*0014*/ 	.byte	0x00, 0xf0, 0x11, 0x00


	//----- nvinfo : EIATTR_KPARAM_INFO
	.align		4
.L_53:
        /*0018*/ 	.byte	0x04, 0x17
        /*001a*/ 	.short	(.L_55 - .L_54)
.L_54:
        /*001c*/ 	.word	0x00000000
        /*0020*/ 	.short	0x0001
        /*0022*/ 	.short	0x0008
        /*0024*/ 	.byte	0x00, 0xf0, 0x11, 0x00


	//----- nvinfo : EIATTR_KPARAM_INFO
	.align		4
.L_55:
        /*0028*/ 	.byte	0x04, 0x17
        /*002a*/ 	.short	(.L_57 - .L_56)
.L_56:
        /*002c*/ 	.word	0x00000000
        /*0030*/ 	.short	0x0000
        /*0032*/ 	.short	0x0000
        /*0034*/ 	.byte	0x00, 0xf5, 0x21, 0x00


	//----- nvinfo : EIATTR_SPARSE_MMA_MASK
	.align		4
.L_57:
        /*0038*/ 	.byte	0x03, 0x50
        /*003a*/ 	.short	0x0000


	//----- nvinfo : EIATTR_MAXREG_COUNT
	.align		4
        /*003c*/ 	.byte	0x03, 0x1b
        /*003e*/ 	.short	0x00ff


	//----- nvinfo : EIATTR_NUM_BARRIERS
	.align		4
        /*0040*/ 	.byte	0x02, 0x4c
        /*0042*/ 	.byte	0x01
	.zero		1


	//----- nvinfo : EIATTR_MERCURY_ISA_VERSION
	.align		4
        /*0044*/ 	.byte	0x03, 0x5f
        /*0046*/ 	.short	0x0101


	//----- nvinfo : EIATTR_VRC_CTA_INIT_COUNT
	.align		4
        /*0048*/ 	.byte	0x02, 0x4a
	.zero		1
	.zero		1


	//----- nvinfo : EIATTR_EXIT_INSTR_OFFSETS
	.align		4
        /*004c*/ 	.byte	0x04, 0x1c
        /*004e*/ 	.short	(.L_59 - .L_58)


	//   ....[0]....
.L_58:
        /*0050*/ 	.word	0x00003810


	//----- nvinfo : EIATTR_CBANK_PARAM_SIZE
	.align		4
.L_59:
        /*0054*/ 	.byte	0x03, 0x19
        /*0056*/ 	.short	0x0010


	//----- nvinfo : EIATTR_PARAM_CBANK
	.align		4
        /*0058*/ 	.byte	0x04, 0x0a
        /*005a*/ 	.short	(.L_61 - .L_60)
	.align		4
.L_60:
        /*005c*/ 	.word	index@(.nv.constant0._Z15block_FW_phase1Piii)
        /*0060*/ 	.short	0x0380
        /*0062*/ 	.short	0x0010


	//----- nvinfo : EIATTR_SW_WAR
	.align		4
.L_61:
        /*0064*/ 	.byte	0x04, 0x36
        /*0066*/ 	.short	(.L_63 - .L_62)
.L_62:
        /*0068*/ 	.word	0x00000008
.L_63:


//--------------------- .nv.callgraph             --------------------------
	.section	.nv.callgraph,"",@"SHT_CUDA_CALLGRAPH"
	.align	4
	.sectionentsize	8
	.align		4
        /*0000*/ 	.word	0x00000000
	.align		4
        /*0004*/ 	.word	0xffffffff
	.align		4
        /*0008*/ 	.word	0x00000000
	.align		4
        /*000c*/ 	.word	0xfffffffe
	.align		4
        /*0010*/ 	.word	0x00000000
	.align		4
        /*0014*/ 	.word	0xfffffffd
	.align		4
        /*0018*/ 	.word	0x00000000
	.align		4
        /*001c*/ 	.word	0xfffffffc


//--------------------- .nv.constant4             --------------------------
	.section	.nv.constant4,"a",@progbits
	.align	8
	.align		8
.nv.constant4:
        /*0000*/ 	.dword	INF
	.align		8
        /*0008*/ 	.dword	BLOCKSIZE
	.align		8
        /*0010*/ 	.dword	TILENUM
	.align		8
        /*0018*/ 	.dword	TBSIZE


//--------------------- .text._Z15block_FW_phase3Piii --------------------------
	.section	.text._Z15block_FW_phase3Piii,"ax",@progbits
	.align	128
        .global         _Z15block_FW_phase3Piii
        .type           _Z15block_FW_phase3Piii,@function
        .size           _Z15block_FW_phase3Piii,(.L_x_5 - _Z15block_FW_phase3Piii)
        .other          _Z15block_FW_phase3Piii,@"STO_CUDA_ENTRY STV_DEFAULT"
_Z15block_FW_phase3Piii:
.text._Z15block_FW_phase3Piii:
[----:B------:R-:W-:Y:S01]  /*0000*/  LDC R1, c[0x0][0x37c] ;  /* 0x0000df00ff017b82 */ /* 0x000fe20000000800 */
[----:B------:R-:W0:Y:S07]  /*0010*/  S2R R7, SR_CTAID.Y ;  /* 0x0000000000077919 */ /* 0x000e2e0000002600 */
[----:B------:R-:W0:Y:S01]  /*0020*/  LDC R6, c[0x0][0x38c] ;  /* 0x0000e300ff067b82 */ /* 0x000e220000000800 */
[----:B------:R-:W1:Y:S01]  /*0030*/  S2R R10, SR_CTAID.X ;  /* 0x00000000000a7919 */ /* 0x000e620000002500 */
[----:B0-----:R-:W-:-:S04]  /*0040*/  ISETP.NE.AND P0, PT, R7, R6, PT ;  /* 0x000000060700720c */ /* 0x001fc80003f05270 */
[----:B-1----:R-:W-:-:S13]  /*0050*/  ISETP.EQ.OR P0, PT, R10, R6, !P0 ;  /* 0x000000060a00720c */ /* 0x002fda0004702670 */
[----:B------:R-:W-:Y:S05]  /*0060*/  @P0 EXIT ;  /* 0x000000000000094d */ /* 0x000fea0003800000 */
[----:B------:R-:W0:Y:S01]  /*0070*/  S2R R0, SR_TID.Y ;  /* 0x0000000000007919 */ /* 0x000e220000002200 */
[----:B------:R-:W1:Y:S01]  /*0080*/  LDC R21, c[0x0][0x388] ;  /* 0x0000e200ff157b82 */ /* 0x000e620000000800 */
[----:B------:R-:W2:Y:S01]  /*0090*/  LDCU.64 UR8, c[0x0][0x358] ;  /* 0x00006b00ff0877ac */ /* 0x000ea20008000a00 */
[----:B------:R-:W3:Y:S06]  /*00a0*/  S2R R2, SR_TID.X ;  /* 0x0000000000027919 */ /* 0x000eec0000002100 */
[----:B------:R-:W4:Y:S01]  /*00b0*/  LDC.64 R22, c[0x0][0x380] ;  /* 0x0000e000ff167b82 */ /* 0x000f220000000a00 */
[----:B0-----:R-:W-:-:S02]  /*00c0*/  IMAD.SHL.U32 R4, R0, 0x2, RZ ;  /* 0x0000000200047824 */ /* 0x001fc400078e00ff */
[----:B---3--:R-:W-:Y:S02]  /*00d0*/  IMAD.SHL.U32 R3, R2, 0x2, RZ ;  /* 0x0000000202037824 */ /* 0x008fe400078e00ff */
[--C-:B------:R-:W-:Y:S02]  /*00e0*/  IMAD R5, R6, 0x40, R4.reuse ;  /* 0x0000004006057824 */ /* 0x100fe400078e0204 */
[--C-:B------:R-:W-:Y:S02]  /*00f0*/  IMAD R10, R10, 0x40, R3.reuse ;  /* 0x000000400a0a7824 */ /* 0x100fe400078e0203 */
[----:B------:R-:W-:Y:S02]  /*0100*/  IMAD R6, R6, 0x40, R3 ;  /* 0x0000004006067824 */ /* 0x000fe400078e0203 */
[----:B------:R-:W-:Y:S02]  /*0110*/  IMAD R3, R7, 0x40, R4 ;  /* 0x0000004007037824 */ /* 0x000fe400078e0204 */
[----:B-1----:R-:W-:-:S02]  /*0120*/  IMAD R5, R5, R21, R10 ;  /* 0x0000001505057224 */ /* 0x002fc400078e020a */
[----:B------:R-:W-:Y:S02]  /*0130*/  IMAD R19, R3, R21, R6 ;  /* 0x0000001503137224 */ /* 0x000fe400078e0206 */
[----:B----4-:R-:W-:-:S04]  /*0140*/  IMAD.WIDE R14, R5, 0x4, R22 ;  /* 0x00000004050e7825 */ /* 0x010fc800078e0216 */
[----:B------:R-:W-:Y:S01]  /*0150*/  IMAD.WIDE R18, R19, 0x4, R22 ;  /* 0x0000000413127825 */ /* 0x000fe200078e0216 */
[----:B--2---:R-:W2:Y:S03]  /*0160*/  LDG.E R4, desc[UR8][R14.64] ;  /* 0x000000080e047981 */ /* 0x004ea6000c1e1900 */
[C---:B------:R-:W-:Y:S01]  /*0170*/  IMAD.WIDE R16, R21.reuse, 0x4, R14 ;  /* 0x0000000415107825 */ /* 0x040fe200078e020e */
[----:B------:R0:W2:Y:S03]  /*0180*/  LDG.E R5, desc[UR8][R14.64+0x4] ;  /* 0x000004080e057981 */ /* 0x0000a6000c1e1900 */
[----:B------:R-:W-:Y:S01]  /*0190*/  IMAD.WIDE R24, R21, 0x4, R18 ;  /* 0x0000000415187825 */ /* 0x000fe200078e0212 */
[----:B------:R-:W3:Y:S04]  /*01a0*/  LDG.E R8, desc[UR8][R16.64] ;  /* 0x0000000810087981 */ /* 0x000ee8000c1e1900 */
[----:B------:R1:W3:Y:S04]  /*01b0*/  LDG.E R9, desc[UR8][R16.64+0x4] ;  /* 0x0000040810097981 */ /* 0x0002e8000c1e1900 */
[----:B------:R-:W4:Y:S04]  /*01c0*/  LDG.E R6, desc[UR8][R18.64] ;  /* 0x0000000812067981 */ /* 0x000f28000c1e1900 */
[----:B------:R-:W4:Y:S04]  /*01d0*/  LDG.E R7, desc[UR8][R18.64+0x4] ;  /* 0x0000040812077981 */ /* 0x000f28000c1e1900 */
[----:B------:R-:W4:Y:S04]  /*01e0*/  LDG.E R12, desc[UR8][R24.64] ;  /* 0x00000008180c7981 */ /* 0x000f28000c1e1900 */
[----:B------:R-:W4:Y:S01]  /*01f0*/  LDG.E R13, desc[UR8][R24.64+0x4] ;  /* 0x00000408180d7981 */ /* 0x000f22000c1e1900 */
[----:B------:R-:W0:Y:S01]  /*0200*/  S2UR UR6, SR_CgaCtaId ;  /* 0x00000000000679c3 */ /* 0x000e220000008800 */
[----:B------:R-:W-:-:S02]  /*0210*/  UMOV UR4, 0x400 ;  /* 0x0000040000047882 */ /* 0x000fc40000000000 */
[----:B------:R-:W-:Y:S01]  /*0220*/  UIADD3 UR5, UPT, UPT, UR4, 0x4000, URZ ;  /* 0x0000400004057890 */ /* 0x000fe2000fffe0ff */
[----:B------:R-:W-:-:S04]  /*0230*/  IMAD R3, R3, R21, R10 ;  /* 0x0000001503037224 */ /* 0x000fc800078e020a */
[----:B------:R-:W-:-:S05]  /*0240*/  IMAD.WIDE R22, R3, 0x4, R22 ;  /* 0x0000000403167825 */ /* 0x000fca00078e0216 */
[----:B------:R0:W5:Y:S02]  /*0250*/  LDG.E R3, desc[UR8][R22.64] ;  /* 0x0000000816037981 */ /* 0x000164000c1e1900 */
[----:B0-----:R-:W-:Y:S02]  /*0260*/  ULEA UR4, UR6, UR4, 0x18 ;  /* 0x0000000406047291 */ /* 0x001fe4000f8ec0ff */
[----:B------:R0:W5:Y:S01]  /*0270*/  LDG.E R27, desc[UR8][R22.64+0x4] ;  /* 0x00000408161b7981 */ /* 0x000162000c1e1900 */
[----:B------:R-:W-:-:S03]  /*0280*/  ULEA UR5, UR6, UR5, 0x18 ;  /* 0x0000000506057291 */ /* 0x000fc6000f8ec0ff */
[----:B------:R-:W-:-:S03]  /*0290*/  LEA R15, R0, UR4, 0x9 ;  /* 0x00000004000f7c11 */ /* 0x000fc6000f8e48ff */
[----:B-1----:R-:W-:Y:S01]  /*02a0*/  LEA R17, R0, UR5, 0x9 ;  /* 0x0000000500117c11 */ /* 0x002fe2000f8e48ff */
[----:B------:R-:W-:-:S04]  /*02b0*/  IMAD.WIDE R20, R21, 0x4, R22 ;  /* 0x0000000415147825 */ /* 0x000fc800078e0216 */
[C---:B------:R-:W-:Y:S01]  /*02c0*/  IMAD R15, R2.reuse, 0x8, R15 ;  /* 0x00000008020f7824 */ /* 0x040fe200078e020f */
[----:B------:R0:W5:Y:S01]  /*02d0*/  LDG.E R29, desc[UR8][R20.64] ;  /* 0x00000008141d7981 */ /* 0x000162000c1e1900 */
[----:B------:R-:W-:-:S03]  /*02e0*/  IMAD R10, R2, 0x8, R17 ;  /* 0x00000008020a7824 */ /* 0x000fc600078e0211 */
[----:B------:R0:W5:Y:S01]  /*02f0*/  LDG.E R11, desc[UR8][R20.64+0x4] ;  /* 0x00000408140b7981 */ /* 0x000162000c1e1900 */
[----:B------:R-:W-:Y:S01]  /*0300*/  LEA R2, R2, UR4, 0x3 ;  /* 0x0000000402027c11 */ /* 0x000fe2000f8e18ff */
[----:B------:R-:W-:Y:S01]  /*0310*/  VIADD R0, R17, 0x100 ;  /* 0x0000010011007836 */ /* 0x000fe20000000000 */
[----:B------:R-:W-:-:S03]  /*0320*/  UMOV UR4, 0x200 ;  /* 0x0000020000047882 */ /* 0x000fc60000000000 */
[----:B------:R-:W-:Y:S01]  /*0330*/  VIADD R2, R2, 0x200 ;  /* 0x0000020002027836 */ /* 0x000fe20000000000 */
[----:B--2---:R0:W-:Y:S04]  /*0340*/  STS.64 [R15], R4 ;  /* 0x000000040f007388 */ /* 0x0041e80000000a00 */
[----:B---3--:R0:W-:Y:S04]  /*0350*/  STS.64 [R15+0x100], R8 ;  /* 0x000100080f007388 */ /* 0x0081e80000000a00 */
[----:B----4-:R0:W-:Y:S04]  /*0360*/  STS.64 [R10], R6 ;  /* 0x000000060a007388 */ /* 0x0101e80000000a00 */
[----:B------:R0:W-:Y:S01]  /*0370*/  STS.64 [R10+0x100], R12 ;  /* 0x0001000c0a007388 */ /* 0x0001e20000000a00 */
[----:B------:R-:W-:Y:S06]  /*0380*/  BAR.SYNC.DEFER_BLOCKING 0x0 ;  /* 0x0000000000007b1d */ /* 0x000fec0000010000 */
.L_x_0:
[----:B0-----:R-:W-:Y:S01]  /*0390*/  LDS.64 R4, [R2+-0x200] ;  /* 0xfffe000002047984 */ /* 0x001fe20000000a00 */
[----:B------:R-:W-:-:S03]  /*03a0*/  UIADD3 UR4, UPT, UPT, UR4, 0x1000, URZ ;  /* 0x0000100004047890 */ /* 0x000fc6000fffe0ff */
[----:B------:R-:W0:Y:S01]  /*03b0*/  LDS.128 R12, [R0+-0x100] ;  /* 0xffff0000000c7984 */ /* 0x000e220000000c00 */
[----:B------:R-:W-:-:S03]  /*03c0*/  UISETP.NE.AND UP0, UPT, UR4, 0x4200, UPT ;  /* 0x000042000400788c */ /* 0x000fc6000bf05270 */
[----:B------:R-:W1:Y:S04]  /*03d0*/  LDS.128 R16, [R0] ;  /* 0x0000000000107984 */ /* 0x000e680000000c00 */
[----:B------:R-:W2:Y:S04]  /*03e0*/  LDS.64 R6, [R2+-0x100] ;  /* 0xffff000002067984 */ /* 0x000ea80000000a00 */
[----:B------:R-:W3:Y:S04]  /*03f0*/  LDS.64 R8, [R2] ;  /* 0x0000000002087984 */ /* 0x000ee80000000a00 */
[----:B------:R-:W4:Y:S01]  /*0400*/  LDS.64 R24, [R2+0x100] ;  /* 0x0001000002187984 */ /* 0x000f220000000a00 */
[----:B0----5:R-:W-:-:S02]  /*0410*/  VIADDMNMX R3, R4, R12, R3, PT ;  /* 0x0000000c04037246 */ /* 0x021fc40003800103 */
[C---:B------:R-:W-:Y:S02]  /*0420*/  VIADDMNMX R12, R5.reuse, R12, R27, PT ;  /* 0x0000000c050c7246 */ /* 0x040fe4000380011b */
[-C--:B-1----:R-:W-:Y:S02]  /*0430*/  VIADDMNMX R4, R4, R16.reuse, R29, PT ;  /* 0x0000001004047246 */ /* 0x082fe4000380011d */
[----:B------:R-:W-:Y:S02]  /*0440*/  VIADDMNMX R16, R5, R16, R11, PT ;  /* 0x0000001005107246 */ /* 0x000fe4000380010b */
[----:B--2---:R-:W-:Y:S02]  /*0450*/  VIADDMNMX R12, R7, R13, R12, PT ;  /* 0x0000000d070c7246 */ /* 0x004fe4000380010c */
[C---:B------:R-:W-:Y:S02]  /*0460*/  VIADDMNMX R5, R6.reuse, R17, R4, PT ;  /* 0x0000001106057246 */ /* 0x040fe40003800104 */
[----:B------:R-:W-:-:S02]  /*0470*/  VIADDMNMX R3, R6, R13, R3, PT ;  /* 0x0000000d06037246 */ /* 0x000fc40003800103 */
[----:B------:R-:W-:Y:S02]  /*0480*/  VIADDMNMX R7, R7, R17, R16, PT ;  /* 0x0000001107077246 */ /* 0x000fe40003800110 */
[C---:B---3--:R-:W-:Y:S02]  /*0490*/  VIADDMNMX R16, R8.reuse, R18, R5, PT ;  /* 0x0000001208107246 */ /* 0x048fe40003800105 */
[-C--:B------:R-:W-:Y:S02]  /*04a0*/  VIADDMNMX R3, R8, R14.reuse, R3, PT ;  /* 0x0000000e08037246 */ /* 0x080fe40003800103 */
[C---:B------:R-:W-:Y:S02]  /*04b0*/  VIADDMNMX R26, R9.reuse, R14, R12, PT ;  /* 0x0000000e091a7246 */ /* 0x040fe4000380010c */
[----:B------:R-:W-:Y:S01]  /*04c0*/  VIADDMNMX R18, R9, R18, R7, PT ;  /* 0x0000001209127246 */ /* 0x000fe20003800107 */
[----:B------:R-:W-:Y:S01]  /*04d0*/  LDS.64 R12, [R2+0x200] ;  /* 0x00020000020c7984 */ /* 0x000fe20000000a00 */
[----:B----4-:R-:W-:-:S02]  /*04e0*/  VIADDMNMX R3, R24, R15, R3, PT ;  /* 0x0000000f18037246 */ /* 0x010fc40003800103 */
[C---:B------:R-:W-:Y:S01]  /*04f0*/  VIADDMNMX R26, R25.reuse, R15, R26, PT ;  /* 0x0000000f191a7246 */ /* 0x040fe2000380011a */
[----:B------:R-:W0:Y:S01]  /*0500*/  LDS.128 R8, [R0+0x10] ;  /* 0x0000100000087984 */ /* 0x000e220000000c00 */
[-C--:B------:R-:W-:Y:S02]  /*0510*/  VIADDMNMX R27, R24, R19.reuse, R16, PT ;  /* 0x00000013181b7246 */ /* 0x080fe40003800110 */
[----:B------:R-:W-:Y:S01]  /*0520*/  VIADDMNMX R18, R25, R19, R18, PT ;  /* 0x0000001319127246 */ /* 0x000fe20003800112 */
[----:B------:R-:W1:Y:S04]  /*0530*/  LDS.128 R4, [R0+-0xf0] ;  /* 0xffff100000047984 */ /* 0x000e680000000c00 */
[----:B------:R-:W2:Y:S04]  /*0540*/  LDS.64 R14, [R2+0x300] ;  /* 0x00030000020e7984 */ /* 0x000ea80000000a00 */
[----:B------:R-:W3:Y:S04]  /*0550*/  LDS.64 R16, [R2+0x400] ;  /* 0x0004000002107984 */ /* 0x000ee80000000a00 */
[----:B------:R-:W4:Y:S01]  /*0560*/  LDS.64 R24, [R2+0x500] ;  /* 0x0005000002187984 */ /* 0x000f220000000a00 */
[----:B0-----:R-:W-:-:S02]  /*0570*/  VIADDMNMX R27, R12, R8, R27, PT ;  /* 0x000000080c1b7246 */ /* 0x001fc4000380011b */
[C---:B------:R-:W-:Y:S02]  /*0580*/  VIADDMNMX R18, R13.reuse, R8, R18, PT ;  /* 0x000000080d127246 */ /* 0x040fe40003800112 */
[-C--:B-1----:R-:W-:Y:S02]  /*0590*/  VIADDMNMX R3, R12, R4.reuse, R3, PT ;  /* 0x000000040c037246 */ /* 0x082fe40003800103 */
[----:B------:R-:W-:Y:S02]  /*05a0*/  VIADDMNMX R26, R13, R4, R26, PT ;  /* 0x000000040d1a7246 */ /* 0x000fe4000380011a */
[CC--:B--2---:R-:W-:Y:S02]  /*05b0*/  VIADDMNMX R27, R14.reuse, R9.reuse, R27, PT ;  /* 0x000000090e1b7246 */ /* 0x0c4fe4000380011b */
[----:B------:R-:W-:Y:S02]  /*05c0*/  VIADDMNMX R18, R15, R9, R18, PT ;  /* 0x000000090f127246 */ /* 0x000fe40003800112 */
[----:B------:R-:W-:-:S02]  /*05d0*/  VIADDMNMX R3, R14, R5, R3, PT ;  /* 0x000000050e037246 */ /* 0x000fc40003800103 */
[----:B------:R-:W-:Y:S02]  /*05e0*/  VIADDMNMX R26, R15, R5, R26, PT ;  /* 0x000000050f1a7246 */ /* 0x000fe4000380011a */
[C---:B---3--:R-:W-:Y:S01]  /*05f0*/  VIADDMNMX R8, R16.reuse, R10, R27, PT ;  /* 0x0000000a10087246 */ /* 0x048fe2000380011b */
[----:B------:R-:W-:Y:S01]  /*0600*/  LDS.64 R4, [R2+0x600] ;  /* 0x0006000002047984 */ /* 0x000fe20000000a00 */
[-C--:B------:R-:W-:Y:S02]  /*0610*/  VIADDMNMX R3, R16, R6.reuse, R3, PT ;  /* 0x0000000610037246 */ /* 0x080fe40003800103 */
[C---:B------:R-:W-:Y:S01]  /*0620*/  VIADDMNMX R26, R17.reuse, R6, R26, PT ;  /* 0x00000006111a7246 */ /* 0x040fe2000380011a */
[----:B------:R-:W0:Y:S01]  /*0630*/  LDS.128 R12, [R0+-0xe0] ;  /* 0xffff2000000c7984 */ /* 0x000e220000000c00 */
[----:B------:R-:W-:Y:S02]  /*0640*/  VIADDMNMX R10, R17, R10, R18, PT ;  /* 0x0000000a110a7246 */ /* 0x000fe40003800112 */
[-C--:B----4-:R-:W-:Y:S01]  /*0650*/  VIADDMNMX R3, R24, R7.reuse, R3, PT ;  /* 0x0000000718037246 */ /* 0x090fe20003800103 */
[----:B------:R-:W1:Y:S01]  /*0660*/  LDS.128 R16, [R0+0x20] ;  /* 0x0000200000107984 */ /* 0x000e620000000c00 */
[----:B------:R-:W-:-:S02]  /*0670*/  VIADDMNMX R26, R25, R7, R26, PT ;  /* 0x00000007191a7246 */ /* 0x000fc4000380011a */
[-C--:B------:R-:W-:Y:S01]  /*0680*/  VIADDMNMX R27, R24, R11.reuse, R8, PT ;  /* 0x0000000b181b7246 */ /* 0x080fe20003800108 */
[----:B------:R-:W2:Y:S01]  /*0690*/  LDS.64 R6, [R2+0x700] ;  /* 0x0007000002067984 */ /* 0x000ea20000000a00 */
[----:B------:R-:W-:-:S03]  /*06a0*/  VIADDMNMX R10, R25, R11, R10, PT ;  /* 0x0000000b190a7246 */ /* 0x000fc6000380010a */
[----:B------:R-:W3:Y:S04]  /*06b0*/  LDS.64 R8, [R2+0x800] ;  /* 0x0008000002087984 */ /* 0x000ee80000000a00 */
[----:B------:R-:W4:Y:S01]  /*06c0*/  LDS.64 R24, [R2+0x900] ;  /* 0x0009000002187984 */ /* 0x000f220000000a00 */
[CC--:B0-----:R-:W-:Y:S02]  /*06d0*/  VIADDMNMX R3, R4.reuse, R12.reuse, R3, PT ;  /* 0x0000000c04037246 */ /* 0x0c1fe40003800103 */
[C---:B------:R-:W-:Y:S02]  /*06e0*/  VIADDMNMX R26, R5.reuse, R12, R26, PT ;  /* 0x0000000c051a7246 */ /* 0x040fe4000380011a */
[-C--:B-1----:R-:W-:Y:S02]  /*06f0*/  VIADDMNMX R10, R5, R16.reuse, R10, PT ;  /* 0x00000010050a7246 */ /* 0x082fe4000380010a */
[----:B------:R-:W-:-:S02]  /*0700*/  VIADDMNMX R27, R4, R16, R27, PT ;  /* 0x00000010041b7246 */ /* 0x000fc4000380011b */
[CC--:B--2---:R-:W-:Y:S02]  /*0710*/  VIADDMNMX R3, R6.reuse, R13.reuse, R3, PT ;  /* 0x0000000d06037246 */ /* 0x0c4fe40003800103 */
[C---:B------:R-:W-:Y:S02]  /*0720*/  VIADDMNMX R16, R7.reuse, R13, R26, PT ;  /* 0x0000000d07107246 */ /* 0x040fe4000380011a */
[-C--:B------:R-:W-:Y:S01]  /*0730*/  VIADDMNMX R10, R7, R17.reuse, R10, PT ;  /* 0x00000011070a7246 */ /* 0x080fe2000380010a */
[----:B------:R-:W-:Y:S01]  /*0740*/  LDS.64 R12, [R2+0xa00] ;  /* 0x000a0000020c7984 */ /* 0x000fe20000000a00 */
[----:B------:R-:W-:Y:S02]  /*0750*/  VIADDMNMX R27, R6, R17, R27, PT ;  /* 0x00000011061b7246 */ /* 0x000fe4000380011b */
[-C--:B---3--:R-:W-:Y:S01]  /*0760*/  VIADDMNMX R3, R8, R14.reuse, R3, PT ;  /* 0x0000000e08037246 */ /* 0x088fe20003800103 */
[----:B------:R-:W0:Y:S01]  /*0770*/  LDS.128 R4, [R0+-0xd0] ;  /* 0xffff300000047984 */ /* 0x000e220000000c00 */
[----:B------:R-:W-:-:S02]  /*0780*/  VIADDMNMX R16, R9, R14, R16, PT ;  /* 0x0000000e09107246 */ /* 0x000fc40003800110 */
[-C--:B------:R-:W-:Y:S02]  /*0790*/  VIADDMNMX R26, R8, R18.reuse, R27, PT ;  /* 0x00000012081a7246 */ /* 0x080fe4000380011b */
[----:B------:R-:W-:Y:S02]  /*07a0*/  VIADDMNMX R14, R9, R18, R10, PT ;  /* 0x00000012090e7246 */ /* 0x000fe4000380010a */
[----:B------:R1:W2:Y:S01]  /*07b0*/  LDS.128 R8, [R0+0x30] ;  /* 0x0000300000087984 */ /* 0x0002a20000000c00 */
[C---:B----4-:R-:W-:Y:S02]  /*07c0*/  VIADDMNMX R18, R25.reuse, R15, R16, PT ;  /* 0x0000000f19127246 */ /* 0x050fe40003800110 */
[C---:B------:R-:W-:Y:S01]  /*07d0*/  VIADDMNMX R29, R24.reuse, R19, R26, PT ;  /* 0x00000013181d7246 */ /* 0x040fe2000380011a */
[----:B------:R-:W3:Y:S01]  /*07e0*/  LDS.64 R16, [R2+0xb00] ;  /* 0x000b000002107984 */ /* 0x000ee20000000a00 */
[----:B------:R-:W-:Y:S02]  /*07f0*/  VIADDMNMX R3, R24, R15, R3, PT ;  /* 0x0000000f18037246 */ /* 0x000fe40003800103 */
[----:B------:R-:W-:Y:S01]  /*0800*/  VIADDMNMX R19, R25, R19, R14, PT ;  /* 0x0000001319137246 */ /* 0x000fe2000380010e */
[----:B------:R-:W4:Y:S01]  /*0810*/  LDS.64 R26, [R2+0xc00] ;  /* 0x000c0000021a7984 */ /* 0x000f220000000a00 */
[----:B-1----:R-:W-:-:S03]  /*0820*/  VIADD R0, R0, 0x40 ;  /* 0x0000004000007836 */ /* 0x002fc60000000000 */
[----:B------:R1:W4:Y:S02]  /*0830*/  LDS.64 R14, [R2+0xd00] ;  /* 0x000d0000020e7984 */ /* 0x0003240000000a00 */
[----:B-1----:R-:W-:Y:S01]  /*0840*/  VIADD R2, R2, 0x1000 ;  /* 0x0000100002027836 */ /* 0x002fe20000000000 */
[CC--:B0-----:R-:W-:Y:S02]  /*0850*/  VIADDMNMX R3, R12.reuse, R4.reuse, R3, PT ;  /* 0x000000040c037246 */ /* 0x0c1fe40003800103 */
[C---:B------:R-:W-:Y:S02]  /*0860*/  VIADDMNMX R18, R13.reuse, R4, R18, PT ;  /* 0x000000040d127246 */ /* 0x040fe40003800112 */
[-C--:B--2---:R-:W-:Y:S02]  /*0870*/  VIADDMNMX R29, R12, R8.reuse, R29, PT ;  /* 0x000000080c1d7246 */ /* 0x084fe4000380011d */
[----:B------:R-:W-:Y:S02]  /*0880*/  VIADDMNMX R8, R13, R8, R19, PT ;  /* 0x000000080d087246 */ /* 0x000fe40003800113 */
[----:B---3--:R-:W-:-:S02]  /*0890*/  VIADDMNMX R29, R16, R9, R29, PT ;  /* 0x00000009101d7246 */ /* 0x008fc4000380011d */
[-C--:B------:R-:W-:Y:S02]  /*08a0*/  VIADDMNMX R3, R16, R5.reuse, R3, PT ;  /* 0x0000000510037246 */ /* 0x080fe40003800103 */
[C---:B------:R-:W-:Y:S02]  /*08b0*/  VIADDMNMX R18, R17.reuse, R5, R18, PT ;  /* 0x0000000511127246 */ /* 0x040fe40003800112 */
[----:B------:R-:W-:Y:S02]  /*08c0*/  VIADDMNMX R8, R17, R9, R8, PT ;  /* 0x0000000911087246 */ /* 0x000fe40003800108 */
[C---:B----4-:R-:W-:Y:S02]  /*08d0*/  VIADDMNMX R29, R26.reuse, R10, R29, PT ;  /* 0x0000000a1a1d7246 */ /* 0x050fe4000380011d */
[-C--:B------:R-:W-:Y:S02]  /*08e0*/  VIADDMNMX R3, R26, R6.reuse, R3, PT ;  /* 0x000000061a037246 */ /* 0x080fe40003800103 */
[----:B------:R-:W-:-:S02]  /*08f0*/  VIADDMNMX R18, R27, R6, R18, PT ;  /* 0x000000061b127246 */ /* 0x000fc40003800112 */
[----:B------:R-:W-:Y:S02]  /*0900*/  VIADDMNMX R8, R27, R10, R8, PT ;  /* 0x0000000a1b087246 */ /* 0x000fe40003800108 */
[C---:B------:R-:W-:Y:S02]  /*0910*/  VIADDMNMX R29, R14.reuse, R11, R29, PT ;  /* 0x0000000b0e1d7246 */ /* 0x040fe4000380011d */
[-C--:B------:R-:W-:Y:S02]  /*0920*/  VIADDMNMX R3, R14, R7.reuse, R3, PT ;  /* 0x000000070e037246 */ /* 0x080fe40003800103 */
[C---:B------:R-:W-:Y:S02]  /*0930*/  VIADDMNMX R27, R15.reuse, R7, R18, PT ;  /* 0x000000070f1b7246 */ /* 0x040fe40003800112 */
[----:B------:R-:W-:Y:S01]  /*0940*/  VIADDMNMX R11, R15, R11, R8, PT ;  /* 0x0000000b0f0b7246 */ /* 0x000fe20003800108 */
[----:B------:R-:W-:Y:S06]  /*0950*/  BRA.U UP0, `(.L_x_0) ;  /* 0xfffffff9008c7547 */ /* 0x000fec000b83ffff */
[----:B------:R-:W-:Y:S04]  /*0960*/  STG.E desc[UR8][R22.64], R3 ;  /* 0x0000000316007986 */ /* 0x000fe8000c101908 */
[----:B------:R-:W-:Y:S04]  /*0970*/  STG.E desc[UR8][R22.64+0x4], R27 ;  /* 0x0000041b16007986 */ /* 0x000fe8000c101908 */
[----:B------:R-:W-:Y:S04]  /*0980*/  STG.E desc[UR8][R20.64], R29 ;  /* 0x0000001d14007986 */ /* 0x000fe8000c101908 */
[----:B------:R-:W-:Y:S01]  /*0990*/  STG.E desc[UR8][R20.64+0x4], R11 ;  /* 0x0000040b14007986 */ /* 0x000fe2000c101908 */
[----:B------:R-:W-:Y:S05]  /*09a0*/  EXIT ;  /* 0x000000000000794d */ /* 0x000fea0003800000 */
.L_x_1:
[----:B------:R-:W-:-:S00]  /*09b0*/  BRA `(.L_x_1) ;  /* 0xfffffffc00fc7947 */ /* 0x000fc0000383ffff */
[----:B------:R-:W-:-:S00]  /*09c0*/  NOP ;  /* 0x0000000000007918 */ /* 0x000fc00000000000 */
        /* <DEDUP_REMOVED lines=11> */
.L_x_5:


//--------------------- .text._Z15block_FW_phase2Piii --------------------------
	.section	.text._Z15block_FW_phase2Piii,"ax",@progbits
	.align	128
        .global         _Z15block_FW_phase2Piii
        .type           _Z15block_FW_phase2Piii,@function
        .size           _Z15block_FW_phase2Piii,(.L_x_6 - _Z15block_FW_phase2Piii)
        .other          _Z15block_FW_phase2Piii,@"STO_CUDA_ENTRY STV_DEFAULT"
_Z15block_FW_phase2Piii:
.text._Z15block_FW_phase2Piii:
[----:B------:R-:W-:Y:S01]  /*0000*/  LDC R1, c[0x0][0x37c] ;  /* 0x0000df00ff017b82 */ /* 0x000fe20000000800 */
[----:B------:R-:W0:Y:S01]  /*0010*/  S2R R5, SR_CTAID.X ;  /* 0x0000000000057919 */ /* 0x000e220000002500 */
[----:B------:R-:W0:Y:S02]  /*0020*/  LDCU UR9, c[0x0][0x38c] ;  /* 0x00007180ff0977ac */ /* 0x000e240008000800 */
[----:B0-----:R-:W-:-:S13]  /*0030*/  ISETP.NE.AND P0, PT, R5, UR9, PT ;  /* 0x0000000905007c0c */ /* 0x001fda000bf05270 */
[----:B------:R-:W-:Y:S05]  /*0040*/  @!P0 EXIT ;  /* 0x000000000000894d */ /* 0x000fea0003800000 */
[----:B------:R-:W0:Y:S01]  /*0050*/  S2R R4, SR_TID.Y ;  /* 0x0000000000047919 */ /* 0x000e220000002200 */
[----:B------:R-:W1:Y:S01]  /*0060*/  LDC R0, c[0x0][0x388] ;  /* 0x0000e200ff007b82 */ /* 0x000e620000000800 */
[----:B------:R-:W-:Y:S01]  /*0070*/  USHF.L.U32 UR8, UR9, 0x6, URZ ;  /* 0x0000000609087899 */ /* 0x000fe200080006ff */
[----:B------:R-:W-:Y:S01]  /*0080*/  SHF.L.U32 R2, R5, 0x6, RZ ;  /* 0x0000000605027819 */ /* 0x000fe200000006ff */
[----:B------:R-:W2:Y:S01]  /*0090*/  S2R R3, SR_TID.X ;  /* 0x0000000000037919 */ /* 0x000ea20000002100 */
[----:B------:R-:W3:Y:S04]  /*00a0*/  LDCU.64 UR10, c[0x0][0x358] ;  /* 0x00006b00ff0a77ac */ /* 0x000ee80008000a00 */
[----:B------:R-:W4:Y:S01]  /*00b0*/  LDC.64 R24, c[0x0][0x380] ;  /* 0x0000e000ff187b82 */ /* 0x000f220000000a00 */
[----:B0-----:R-:W-:-:S02]  /*00c0*/  VIADD R29, R4, UR8 ;  /* 0x00000008041d7c36 */ /* 0x001fc40008000000 */
[----:B------:R-:W-:Y:S02]  /*00d0*/  IMAD R7, R5, 0x40, R4 ;  /* 0x0000004005077824 */ /* 0x000fe400078e0204 */
[----:B------:R-:W-:Y:S02]  /*00e0*/  VIADD R5, R29, 0x20 ;  /* 0x000000201d057836 */ /* 0x000fe40000000000 */
[CC--:B-1----:R-:W-:Y:S02]  /*00f0*/  IMAD R6, R7.reuse, R0.reuse, UR8 ;  /* 0x0000000807067e24 */ /* 0x0c2fe4000f8e0200 */
[----:B------:R-:W-:Y:S02]  /*0100*/  VIADD R9, R7, 0x20 ;  /* 0x0000002007097836 */ /* 0x000fe40000000000 */
[-CC-:B------:R-:W-:Y:S01]  /*0110*/  IMAD R8, R29, R0.reuse, R2.reuse ;  /* 0x000000001d087224 */ /* 0x180fe200078e0202 */
[----:B--2---:R-:W-:Y:S01]  /*0120*/  IADD3 R23, PT, PT, R6, R3, RZ ;  /* 0x0000000306177210 */ /* 0x004fe20007ffe0ff */
[----:B------:R-:W-:-:S02]  /*0130*/  IMAD R10, R5, R0, R2 ;  /* 0x00000000050a7224 */ /* 0x000fc400078e0202 */
[----:B------:R-:W-:Y:S02]  /*0140*/  IMAD R2, R9, R0, UR8 ;  /* 0x0000000809027e24 */ /* 0x000fe4000f8e0200 */
[----:B------:R-:W-:Y:S01]  /*0150*/  IMAD.IADD R7, R8, 0x1, R3 ;  /* 0x0000000108077824 */ /* 0x000fe200078e0203 */
[-C--:B------:R-:W-:Y:S01]  /*0160*/  IADD3 R15, PT, PT, R10, R3.reuse, RZ ;  /* 0x000000030a0f7210 */ /* 0x080fe20007ffe0ff */
[----:B----4-:R-:W-:Y:S01]  /*0170*/  IMAD.WIDE R22, R23, 0x4, R24 ;  /* 0x0000000417167825 */ /* 0x010fe200078e0218 */
[----:B------:R-:W-:-:S03]  /*0180*/  IADD3 R17, PT, PT, R2, R3, RZ ;  /* 0x0000000302117210 */ /* 0x000fc60007ffe0ff */
[C---:B------:R-:W-:Y:S01]  /*0190*/  VIADD R19, R7.reuse, 0x20 ;  /* 0x0000002007137836 */ /* 0x040fe20000000000 */
[----:B---3--:R-:W2:Y:S01]  /*01a0*/  LDG.E R33, desc[UR10][R22.64+0x80] ;  /* 0x0000800a16217981 */ /* 0x008ea2000c1e1900 */
[----:B------:R-:W-:-:S03]  /*01b0*/  IMAD.WIDE.U32 R20, R7, 0x4, R24 ;  /* 0x0000000407147825 */ /* 0x000fc600078e0018 */
[----:B------:R-:W3:Y:S01]  /*01c0*/  LDG.E R7, desc[UR10][R22.64] ;  /* 0x0000000a16077981 */ /* 0x000ee2000c1e1900 */
[----:B------:R-:W-:Y:S02]  /*01d0*/  VIADD R13, R15, 0x20 ;  /* 0x000000200f0d7836 */ /* 0x000fe40000000000 */
[--C-:B------:R-:W-:Y:S01]  /*01e0*/  IMAD.WIDE.U32 R18, R19, 0x4, R24.reuse ;  /* 0x0000000413127825 */ /* 0x100fe200078e0018 */
[----:B------:R-:W4:Y:S03]  /*01f0*/  LDG.E R35, desc[UR10][R20.64] ;  /* 0x0000000a14237981 */ /* 0x000f26000c1e1900 */
[--C-:B------:R-:W-:Y:S01]  /*0200*/  IMAD.WIDE R16, R17, 0x4, R24.reuse ;  /* 0x0000000411107825 */ /* 0x100fe200078e0218 */
[----:B------:R-:W5:Y:S03]  /*0210*/  LDG.E R6, desc[UR10][R18.64] ;  /* 0x0000000a12067981 */ /* 0x000f66000c1e1900 */
[--C-:B------:R-:W-:Y:S01]  /*0220*/  IMAD.WIDE.U32 R14, R15, 0x4, R24.reuse ;  /* 0x000000040f0e7825 */ /* 0x100fe200078e0018 */
[----:B------:R-:W5:Y:S03]  /*0230*/  LDG.E R31, desc[UR10][R16.64] ;  /* 0x0000000a101f7981 */ /* 0x000f66000c1e1900 */
[----:B------:R-:W-:Y:S01]  /*0240*/  IMAD.WIDE.U32 R12, R13, 0x4, R24 ;  /* 0x000000040d0c7825 */ /* 0x000fe200078e0018 */
[----:B------:R-:W5:Y:S04]  /*0250*/  LDG.E R32, desc[UR10][R14.64] ;  /* 0x0000000a0e207981 */ /* 0x000f68000c1e1900 */
[----:B------:R-:W5:Y:S04]  /*0260*/  LDG.E R2, desc[UR10][R16.64+0x80] ;  /* 0x0000800a10027981 */ /* 0x000f68000c1e1900 */
[----:B------:R-:W5:Y:S01]  /*0270*/  LDG.E R37, desc[UR10][R12.64] ;  /* 0x0000000a0c257981 */ /* 0x000f62000c1e1900 */
[----:B------:R-:W0:Y:S01]  /*0280*/  S2UR UR6, SR_CgaCtaId ;  /* 0x00000000000679c3 */ /* 0x000e220000008800 */
[----:B------:R-:W-:-:S02]  /*0290*/  UMOV UR4, 0x400 ;  /* 0x0000040000047882 */ /* 0x000fc40000000000 */
[----:B------:R-:W-:Y:S02]  /*02a0*/  UIADD3 UR5, UPT, UPT, UR4, 0x4000, URZ ;  /* 0x0000400004057890 */ /* 0x000fe4000fffe0ff */
[----:B0-----:R-:W-:Y:S02]  /*02b0*/  ULEA UR4, UR6, UR4, 0x18 ;  /* 0x0000000406047291 */ /* 0x001fe4000f8ec0ff */
[----:B------:R-:W-:Y:S01]  /*02c0*/  ULEA UR5, UR6, UR5, 0x18 ;  /* 0x0000000506057291 */ /* 0x000fe2000f8ec0ff */
[----:B------:R-:W0:Y:S03]  /*02d0*/  LDCU.64 UR6, c[0x0][0x380] ;  /* 0x00007000ff0677ac */ /* 0x000e260008000a00 */
[C---:B------:R-:W-:Y:S02]  /*02e0*/  LEA R28, R4.reuse, UR4, 0x8 ;  /* 0x00000004041c7c11 */ /* 0x040fe4000f8e40ff */
[----:B------:R-:W-:-:S02]  /*02f0*/  LEA R4, R4, UR5, 0x8 ;  /* 0x0000000504047c11 */ /* 0x000fc4000f8e40ff */
[----:B------:R-:W-:-:S03]  /*0300*/  LEA R8, R3, R28, 0x2 ;  /* 0x0000001c03087211 */ /* 0x000fc600078e10ff */
[----:B------:R-:W-:Y:S01]  /*0310*/  IMAD R4, R3, 0x4, R4 ;  /* 0x0000000403047824 */ /* 0x000fe200078e0204 */
[----:B------:R-:W-:Y:S01]  /*0320*/  LEA R26, R0, 0x40, 0x6 ;  /* 0x00000040001a7811 */ /* 0x000fe200078e30ff */
[----:B0-----:R-:W-:-:S04]  /*0330*/  UIADD3 UR4, UP0, UPT, UR6, 0x4, URZ ;  /* 0x0000000406047890 */ /* 0x001fc8000ff1e0ff */
[----:B------:R-:W-:Y:S01]  /*0340*/  IMAD R9, R26, UR9, R3 ;  /* 0x000000091a097c24 */ /* 0x000fe2000f8e0203 */
[----:B------:R-:W-:Y:S01]  /*0350*/  LEA R3, R3, UR5, 0x2 ;  /* 0x0000000503037c11 */ /* 0x000fe2000f8e10ff */
[----:B------:R-:W-:Y:S01]  /*0360*/  UIADD3.X UR6, UPT, UPT, URZ, UR7, URZ, UP0, !UPT ;  /* 0x00000007ff067290 */ /* 0x000fe200087fe4ff */
[-C--:B------:R-:W-:Y:S02]  /*0370*/  IMAD R29, R29, R0.reuse, UR8 ;  /* 0x000000081d1d7e24 */ /* 0x080fe4000f8e0200 */
[----:B------:R-:W-:Y:S02]  /*0380*/  VIADD R28, R28, 0x2004 ;  /* 0x000020041c1c7836 */ /* 0x000fe40000000000 */
[----:B------:R-:W-:Y:S01]  /*0390*/  IMAD R5, R5, R0, UR8 ;  /* 0x0000000805057e24 */ /* 0x000fe2000f8e0200 */
[----:B------:R-:W-:Y:S02]  /*03a0*/  MOV R11, UR6 ;  /* 0x00000006000b7c02 */ /* 0x000fe40008000f00 */
[----:B------:R-:W-:Y:S01]  /*03b0*/  MOV R10, UR4 ;  /* 0x00000004000a7c02 */ /* 0x000fe20008000f00 */
[----:B------:R-:W-:Y:S01]  /*03c0*/  UMOV UR4, 0x100 ;  /* 0x0000010000047882 */ /* 0x000fe20000000000 */
[----:B---3--:R-:W-:Y:S04]  /*03d0*/  STS [R8], R7 ;  /* 0x0000000708007388 */ /* 0x008fe80000000800 */
[----:B----4-:R-:W-:Y:S04]  /*03e0*/  STS [R4], R35 ;  /* 0x0000002304007388 */ /* 0x010fe80000000800 */
[----:B--2---:R-:W-:Y:S04]  /*03f0*/  STS [R8+0x80], R33 ;  /* 0x0000802108007388 */ /* 0x004fe80000000800 */
[----:B-----5:R-:W-:Y:S04]  /*0400*/  STS [R4+0x80], R6 ;  /* 0x0000800604007388 */ /* 0x020fe80000000800 */
[----:B------:R-:W-:Y:S04]  /*0410*/  STS [R8+0x2000], R31 ;  /* 0x0020001f08007388 */ /* 0x000fe80000000800 */
[----:B------:R-:W-:Y:S04]  /*0420*/  STS [R4+0x2000], R32 ;  /* 0x0020002004007388 */ /* 0x000fe80000000800 */
[----:B------:R0:W-:Y:S04]  /*0430*/  STS [R8+0x2080], R2 ;  /* 0x0020800208007388 */ /* 0x0001e80000000800 */
[----:B------:R1:W-:Y:S01]  /*0440*/  STS [R4+0x2080], R37 ;  /* 0x0020802504007388 */ /* 0x0003e20000000800 */
[----:B0-----:R-:W-:Y:S01]  /*0450*/  VIADD R8, R3, 0x100 ;  /* 0x0000010003087836 */ /* 0x001fe20000000000 */
[----:B------:R-:W-:Y:S06]  /*0460*/  BAR.SYNC.DEFER_BLOCKING 0x0 ;  /* 0x0000000000007b1d */ /* 0x000fec0000010000 */
.L_x_2:
[--C-:B------:R-:W-:Y:S01]  /*0470*/  IMAD.WIDE R26, R29, 0x4, R10.reuse ;  /* 0x000000041d1a7825 */ /* 0x100fe200078e020a */
[----:B------:R-:W1:Y:S04]  /*0480*/  LDS R34, [R8+-0x100] ;  /* 0xffff000008227984 */ /* 0x000e680000000800 */
[----:B------:R-:W1:Y:S04]  /*0490*/  LDG.E R36, desc[UR10][R26.64+-0x4] ;  /* 0xfffffc0a1a247981 */ /* 0x000e68000c1e1900 */
[----:B------:R0:W2:Y:S04]  /*04a0*/  LDG.E R3, desc[UR10][R26.64] ;  /* 0x0000000a1a037981 */ /* 0x0000a8000c1e1900 */
[----:B------:R-:W3:Y:S01]  /*04b0*/  LDS R30, [R8+-0x80] ;  /* 0xffff8000081e7984 */ /* 0x000ee20000000800 */
[----:B0-----:R-:W-:Y:S01]  /*04c0*/  IMAD.WIDE R26, R5, 0x4, R10 ;  /* 0x00000004051a7825 */ /* 0x001fe200078e020a */
[----:B-1----:R-:W-:-:S04]  /*04d0*/  VIADDMNMX R4, R34, R36, R35, PT ;  /* 0x0000002422047246 */ /* 0x002fc80003800123 */
[----:B------:R-:W4:Y:S01]  /*04e0*/  LDG.E R35, desc[UR10][R26.64+-0x4] ;  /* 0xfffffc0a1a237981 */ /* 0x000f22000c1e1900 */
[----:B---3--:R-:W-:-:S03]  /*04f0*/  VIADDMNMX R6, R30, R36, R6, PT ;  /* 0x000000241e067246 */ /* 0x008fc60003800106 */
[----:B------:R-:W2:Y:S01]  /*0500*/  LDS R36, [R8] ;  /* 0x0000000008247984 */ /* 0x000ea20000000800 */
[----:B----4-:R-:W-:-:S03]  /*0510*/  VIADDMNMX R32, R34, R35, R32, PT ;  /* 0x0000002322207246 */ /* 0x010fc60003800120 */
[----:B------:R0:W3:Y:S01]  /*0520*/  LDG.E R34, desc[UR10][R26.64] ;  /* 0x0000000a1a227981 */ /* 0x0000e2000c1e1900 */
[----:B------:R-:W-:Y:S02]  /*0530*/  VIADDMNMX R37, R30, R35, R37, PT ;  /* 0x000000231e257246 */ /* 0x000fe40003800125 */
[----:B--2---:R-:W-:Y:S01]  /*0540*/  VIADDMNMX R35, R36, R3, R4, PT ;  /* 0x0000000324237246 */ /* 0x004fe20003800104 */
[----:B------:R-:W1:Y:S01]  /*0550*/  LDS R30, [R8+0x80] ;  /* 0x00008000081e7984 */ /* 0x000e620000000800 */
[----:B0-----:R-:W-:-:S05]  /*0560*/  IMAD.WIDE R26, R9, 0x4, R24 ;  /* 0x00000004091a7825 */ /* 0x001fca00078e0218 */
[----:B------:R-:W2:Y:S01]  /*0570*/  LDG.E R4, desc[UR10][R26.64] ;  /* 0x0000000a1a047981 */ /* 0x000ea2000c1e1900 */
[----:B-1----:R-:W-:-:S03]  /*0580*/  VIADDMNMX R6, R30, R3, R6, PT ;  /* 0x000000031e067246 */ /* 0x002fc60003800106 */
[----:B------:R-:W2:Y:S01]  /*0590*/  LDS R3, [R28+-0x4] ;  /* 0xfffffc001c037984 */ /* 0x000ea20000000800 */
[----:B---3--:R-:W-:-:S03]  /*05a0*/  VIADDMNMX R37, R30, R34, R37, PT ;  /* 0x000000221e257246 */ /* 0x008fc60003800125 */
[----:B------:R-:W0:Y:S01]  /*05b0*/  LDS R30, [R28+-0x2004] ;  /* 0xffdffc001c1e7984 */ /* 0x000e220000000800 */
[C---:B--2---:R-:W-:Y:S02]  /*05c0*/  VIADDMNMX R31, R4.reuse, R3, R31, PT ;  /* 0x00000003041f7246 */ /* 0x044fe4000380011f */
[----:B0-----:R-:W-:Y:S02]  /*05d0*/  VIADDMNMX R7, R4, R30, R7, PT ;  /* 0x0000001e04077246 */ /* 0x001fe40003800107 */
[----:B------:R0:W2:Y:S02]  /*05e0*/  LDG.E R4, desc[UR10][R26.64+0x80] ;  /* 0x0000800a1a047981 */ /* 0x0000a4000c1e1900 */
[----:B0-----:R-:W-:Y:S01]  /*05f0*/  IMAD.WIDE R26, R0, 0x4, R26 ;  /* 0x00000004001a7825 */ /* 0x001fe200078e021a */
[----:B------:R-:W-:Y:S02]  /*0600*/  VIADDMNMX R32, R36, R34, R32, PT ;  /* 0x0000002224207246 */ /* 0x000fe40003800120 */
[----:B------:R-:W-:Y:S01]  /*0610*/  LDS R34, [R28] ;  /* 0x000000001c227984 */ /* 0x000fe20000000800 */
[----:B------:R-:W-:Y:S01]  /*0620*/  UIADD3 UR4, UPT, UPT, UR4, 0x200, URZ ;  /* 0x0000020004047890 */ /* 0x000fe2000fffe0ff */
[----:B--2---:R-:W-:-:S02]  /*0630*/  VIADDMNMX R33, R4, R30, R33, PT ;  /* 0x0000001e04217246 */ /* 0x004fc40003800121 */
[----:B------:R-:W-:Y:S01]  /*0640*/  VIADDMNMX R2, R4, R3, R2, PT ;  /* 0x0000000304027246 */ /* 0x000fe20003800102 */
[----:B------:R0:W1:Y:S04]  /*0650*/  LDS R30, [R28+-0x2000] ;  /* 0xffe000001c1e7984 */ /* 0x0000680000000800 */
[----:B------:R-:W1:Y:S04]  /*0660*/  LDG.E R4, desc[UR10][R26.64] ;  /* 0x0000000a1a047981 */ /* 0x000e68000c1e1900 */
[----:B------:R-:W2:Y:S01]  /*0670*/  LDG.E R3, desc[UR10][R26.64+0x80] ;  /* 0x0000800a1a037981 */ /* 0x000ea2000c1e1900 */
[----:B------:R-:W-:Y:S01]  /*0680*/  UISETP.NE.AND UP0, UPT, UR4, 0x4100, UPT ;  /* 0x000041000400788c */ /* 0x000fe2000bf05270 */
[----:B------:R-:W-:Y:S01]  /*0690*/  IADD3 R5, PT, PT, R5, 0x2, RZ ;  /* 0x0000000205057810 */ /* 0x000fe20007ffe0ff */
[----:B------:R-:W-:Y:S01]  /*06a0*/  VIADD R29, R29, 0x2 ;  /* 0x000000021d1d7836 */ /* 0x000fe20000000000 */
[----:B------:R-:W-:Y:S01]  /*06b0*/  LEA R9, R0, R9, 0x1 ;  /* 0x0000000900097211 */ /* 0x000fe200078e08ff */
[----:B------:R-:W-:Y:S01]  /*06c0*/  VIADD R8, R8, 0x200 ;  /* 0x0000020008087836 */ /* 0x000fe20000000000 */
[----:B0-----:R-:W-:-:S02]  /*06d0*/  IADD3 R28, PT, PT, R28, 0x8, RZ ;  /* 0x000000081c1c7810 */ /* 0x001fc40007ffe0ff */
[C---:B-1----:R-:W-:Y:S02]  /*06e0*/  VIADDMNMX R7, R4.reuse, R30, R7, PT ;  /* 0x0000001e04077246 */ /* 0x042fe40003800107 */
[----:B------:R-:W-:Y:S02]  /*06f0*/  VIADDMNMX R31, R4, R34, R31, PT ;  /* 0x00000022041f7246 */ /* 0x000fe4000380011f */
[C---:B--2---:R-:W-:Y:S02]  /*0700*/  VIADDMNMX R33, R3.reuse, R30, R33, PT ;  /* 0x0000001e03217246 */ /* 0x044fe40003800121 */
[----:B------:R-:W-:Y:S01]  /*0710*/  VIADDMNMX R2, R3, R34, R2, PT ;  /* 0x0000002203027246 */ /* 0x000fe20003800102 */
[----:B------:R-:W-:Y:S06]  /*0720*/  BRA.U UP0, `(.L_x_2) ;  /* 0xfffffffd00507547 */ /* 0x000fec000b83ffff */
[----:B------:R-:W-:Y:S04]  /*0730*/  STG.E desc[UR10][R22.64], R7 ;  /* 0x0000000716007986 */ /* 0x000fe8000c10190a */
[----:B------:R-:W-:Y:S04]  /*0740*/  STG.E desc[UR10][R20.64], R35 ;  /* 0x0000002314007986 */ /* 0x000fe8000c10190a */
[----:B------:R-:W-:Y:S04]  /*0750*/  STG.E desc[UR10][R22.64+0x80], R33 ;  /* 0x0000802116007986 */ /* 0x000fe8000c10190a */
[----:B------:R-:W-:Y:S04]  /*0760*/  STG.E desc[UR10][R18.64], R6 ;  /* 0x0000000612007986 */ /* 0x000fe8000c10190a */
[----:B------:R-:W-:Y:S04]  /*0770*/  STG.E desc[UR10][R16.64], R31 ;  /* 0x0000001f10007986 */ /* 0x000fe8000c10190a */
[----:B------:R-:W-:Y:S04]  /*0780*/  STG.E desc[UR10][R14.64], R32 ;  /* 0x000000200e007986 */ /* 0x000fe8000c10190a */
[----:B------:R-:W-:Y:S04]  /*0790*/  STG.E desc[UR10][R16.64+0x80], R2 ;  /* 0x0000800210007986 */ /* 0x000fe8000c10190a */
[----:B------:R-:W-:Y:S01]  /*07a0*/  STG.E desc[UR10][R12.64], R37 ;  /* 0x000000250c007986 */ /* 0x000fe2000c10190a */
[----:B------:R-:W-:Y:S05]  /*07b0*/  EXIT ;  /* 0x000000000000794d */ /* 0x000fea0003800000 */
.L_x_3:
        /* <DEDUP_REMOVED lines=12> */
.L_x_6:


//--------------------- .text._Z15block_FW_phase1Piii --------------------------
	.section	.text._Z15block_FW_phase1Piii,"ax",@progbits
	.align	128
        .global         _Z15block_FW_phase1Piii
        .type           _Z15block_FW_phase1Piii,@function
        .size           _Z15block_FW_phase1Piii,(.L_x_7 - _Z15block_FW_phase1Piii)
        .other          _Z15block_FW_phase1Piii,@"STO_CUDA_ENTRY STV_DEFAULT"
_Z15block_FW_phase1Piii:
.text._Z15block_FW_phase1Piii:
[----:B------:R-:W-:Y:S01]  /*0000*/  LDC R1, c[0x0][0x37c] ;  /* 0x0000df00ff017b82 */ /* 0x000fe20000000800 */
[----:B------:R-:W0:Y:S07]  /*0010*/  S2R R7, SR_TID.X ;  /* 0x0000000000077919 */ /* 0x000e2e0000002100 */
[----:B------:R-:W1:Y:S01]  /*0020*/  LDC.64 R2, c[0x0][0x388] ;  /* 0x0000e200ff027b82 */ /* 0x000e620000000a00 */
[----:B------:R-:W2:Y:S01]  /*0030*/  LDCU.64 UR6, c[0x0][0x358] ;  /* 0x00006b00ff0677ac */ /* 0x000ea20008000a00 */
[----:B------:R-:W3:Y:S06]  /*0040*/  S2R R13, SR_TID.Y ;  /* 0x00000000000d7919 */ /* 0x000eec0000002200 */
[----:B------:R-:W4:Y:S01]  /*0050*/  LDC.64 R4, c[0x0][0x380] ;  /* 0x0000e000ff047b82 */ /* 0x000f220000000a00 */
[----:B-1----:R-:W-:-:S04]  /*0060*/  IMAD.SHL.U32 R0, R3, 0x40, RZ ;  /* 0x0000004003007824 */ /* 0x002fc800078e00ff */
[--C-:B0-----:R-:W-:Y:S02]  /*0070*/  IMAD R3, R7, 0x2, R0.reuse ;  /* 0x0000000207037824 */ /* 0x101fe400078e0200 */
[----:B---3--:R-:W-:-:S04]  /*0080*/  IMAD R0, R13, 0x2, R0 ;  /* 0x000000020d007824 */ /* 0x008fc800078e0200 */
[----:B------:R-:W-:-:S04]  /*0090*/  IMAD R3, R0, R2, R3 ;  /* 0x0000000200037224 */ /* 0x000fc800078e0203 */
[----:B----4-:R-:W-:-:S05]  /*00a0*/  IMAD.WIDE R4, R3, 0x4, R4 ;  /* 0x0000000403047825 */ /* 0x010fca00078e0204 */
[----:B--2---:R-:W2:Y:S01]  /*00b0*/  LDG.E R8, desc[UR6][R4.64] ;  /* 0x0000000604087981 */ /* 0x004ea2000c1e1900 */
[----:B------:R-:W-:-:S03]  /*00c0*/  IMAD.WIDE R2, R2, 0x4, R4 ;  /* 0x0000000402027825 */ /* 0x000fc600078e0204 */
[----:B------:R-:W2:Y:S04]  /*00d0*/  LDG.E R9, desc[UR6][R4.64+0x4] ;  /* 0x0000040604097981 */ /* 0x000ea8000c1e1900 */
[----:B------:R-:W3:Y:S04]  /*00e0*/  LDG.E R10, desc[UR6][R2.64] ;  /* 0x00000006020a7981 */ /* 0x000ee8000c1e1900 */
[----:B------:R-:W3:Y:S01]  /*00f0*/  LDG.E R11, desc[UR6][R2.64+0x4] ;  /* 0x00000406020b7981 */ /* 0x000ee2000c1e1900 */
[----:B------:R-:W0:Y:S01]  /*0100*/  S2UR UR5, SR_CgaCtaId ;  /* 0x00000000000579c3 */ /* 0x000e220000008800 */
[----:B------:R-:W-:-:S02]  /*0110*/  UMOV UR4, 0x400 ;  /* 0x0000040000047882 */ /* 0x000fc40000000000 */
[----:B0-----:R-:W-:-:S06]  /*0120*/  ULEA UR4, UR5, UR4, 0x18 ;  /* 0x0000000405047291 */ /* 0x001fcc000f8ec0ff */
[----:B------:R-:W-:-:S05]  /*0130*/  LEA R6, R13, UR4, 0x9 ;  /* 0x000000040d067c11 */ /* 0x000fca000f8e48ff */
[C---:B------:R-:W-:Y:S01]  /*0140*/  IMAD R0, R7.reuse, 0x8, R6 ;  /* 0x0000000807007824 */ /* 0x040fe200078e0206 */
[----:B------:R-:W-:-:S04]  /*0150*/  LEA R7, R7, UR4, 0x3 ;  /* 0x0000000407077c11 */ /* 0x000fc8000f8e18ff */
[----:B--2---:R-:W-:Y:S04]  /*0160*/  STS.64 [R0], R8 ;  /* 0x0000000800007388 */ /* 0x004fe80000000a00 */
[----:B---3--:R-:W-:Y:S01]  /*0170*/  STS.64 [R0+0x100], R10 ;  /* 0x0001000a00007388 */ /* 0x008fe20000000a00 */
[----:B------:R-:W-:Y:S06]  /*0180*/  BAR.SYNC.DEFER_BLOCKING 0x0 ;  /* 0x0000000000007b1d */ /* 0x000fec0000010000 */
[----:B------:R-:W-:Y:S04]  /*0190*/  LDS R12, [R0] ;  /* 0x00000000000c7984 */ /* 0x000fe80000000800 */
[----:B------:R-:W-:Y:S04]  /*01a0*/  LDS R13, [R6] ;  /* 0x00000000060d7984 */ /* 0x000fe80000000800 */
[----:B------:R-:W0:Y:S04]  /*01b0*/  LDS R14, [R7] ;  /* 0x00000000070e7984 */ /* 0x000e280000000800 */
[----:B------:R-:W-:Y:S01]  /*01c0*/  LDS R8, [R0+0x100] ;  /* 0x0001000000087984 */ /* 0x000fe20000000800 */
[----:B0-----:R-:W-:-:S03]  /*01d0*/  VIADDMNMX R13, R14, R13, R12, PT ;  /* 0x0000000d0e0d7246 */ /* 0x001fc6000380010c */
[----:B------:R-:W-:Y:S04]  /*01e0*/  LDS R14, [R0+0x4] ;  /* 0x00000400000e7984 */ /* 0x000fe80000000800 */
[----:B------:R-:W-:Y:S04]  /*01f0*/  STS [R0], R13 ;  /* 0x0000000d00007388 */ /* 0x000fe80000000800 */
[----:B------:R-:W-:Y:S04]  /*0200*/  LDS R12, [R6] ;  /* 0x00000000060c7984 */ /* 0x000fe80000000800 */
[----:B------:R-:W0:Y:S02]  /*0210*/  LDS R9, [R7+0x4] ;  /* 0x0000040007097984 */ /* 0x000e240000000800 */
[----:B0-----:R-:W-:-:S05]  /*0220*/  VIADDMNMX R9, R9, R12, R14, PT ;  /* 0x0000000c09097246 */ /* 0x001fca000380010e */
[----:B------:R-:W-:Y:S04]  /*0230*/  STS [R0+0x4], R9 ;  /* 0x0000040900007388 */ /* 0x000fe80000000800 */
[----:B------:R-:W-:Y:S04]  /*0240*/  LDS R11, [R6+0x100] ;  /* 0x00010000060b7984 */ /* 0x000fe80000000800 */
[----:B------:R-:W0:Y:S02]  /*0250*/  LDS R10, [R7] ;  /* 0x00000000070a7984 */ /* 0x000e240000000800 */
[----:B0-----:R-:W-:-:S02]  /*0260*/  VIADDMNMX R11, R10, R11, R8, PT ;  /* 0x0000000b0a0b7246 */ /* 0x001fc40003800108 */
[----:B------:R-:W-:Y:S04]  /*0270*/  LDS R10, [R0+0x104] ;  /* 0x00010400000a7984 */ /* 0x000fe80000000800 */
[----:B------:R-:W-:Y:S04]  /*0280*/  STS [R0+0x100], R11 ;  /* 0x0001000b00007388 */ /* 0x000fe80000000800 */
[----:B------:R-:W-:Y:S04]  /*0290*/  LDS R8, [R6+0x100] ;  /* 0x0001000006087984 */ /* 0x000fe80000000800 */
[----:B------:R-:W0:Y:S02]  /*02a0*/  LDS R15, [R7+0x4] ;  /* 0x00000400070f7984 */ /* 0x000e240000000800 */
[----:B0-----:R-:W-:-:S05]  /*02b0*/  VIADDMNMX R15, R15, R8, R10, PT ;  /* 0x000000080f0f7246 */ /* 0x001fca000380010a */
[----:B------:R-:W-:Y:S04]  /*02c0*/  STS [R0+0x104], R15 ;  /* 0x0001040f00007388 */ /* 0x000fe80000000800 */
[----:B------:R-:W-:Y:S04]  /*02d0*/  LDS R8, [R6+0x4] ;  /* 0x0000040006087984 */ /* 0x000fe80000000800 */
[----:B------:R-:W0:Y:S02]  /*02e0*/  LDS R10, [R7+0x100] ;  /* 0x00010000070a7984 */ /* 0x000e240000000800 */
[----:B0-----:R-:W-:-:S05]  /*02f0*/  VIADDMNMX R13, R10, R8, R13, PT ;  /* 0x000000080a0d7246 */ /* 0x001fca000380010d */
[----:B------:R-:W-:Y:S04]  /*0300*/  STS [R0], R13 ;  /* 0x0000000d00007388 */ /* 0x000fe80000000800 */
[----:B------:R-:W0:Y:S02]  /*0310*/  LDS R12, [R7+0x104] ;  /* 0x00010400070c7984 */ /* 0x000e240000000800 */
[----:B0-----:R-:W-:-:S05]  /*0320*/  VIADDMNMX R9, R12, R8, R9, PT ;  /* 0x000000080c097246 */ /* 0x001fca0003800109 */
[----:B------:R-:W-:Y:S04]  /*0330*/  STS [R0+0x4], R9 ;  /* 0x0000040900007388 */ /* 0x000fe80000000800 */
[----:B------:R-:W0:Y:S02]  /*0340*/  LDS R8, [R6+0x104] ;  /* 0x0001040006087984 */ /* 0x000e240000000800 */
[----:B0-----:R-:W-:-:S05]  /*0350*/  VIADDMNMX R11, R10, R8, R11, PT ;  /* 0x000000080a0b7246 */ /* 0x001fca000380010b */
[----:B------:R-:W-:Y:S04]  /*0360*/  STS [R0+0x100], R11 ;  /* 0x0001000b00007388 */ /* 0x000fe80000000800 */
[----:B------:R-:W-:Y:S04]  /*0370*/  LDS R10, [R6+0x8] ;  /* 0x00000800060a7984 */ /* 0x000fe80000000800 */
[----:B------:R-:W0:Y:S02]  /*0380*/  LDS R14, [R7+0x200] ;  /* 0x00020000070e7984 */ /* 0x000e240000000800 */
[----:B0-----:R-:W-:-:S05]  /*0390*/  VIADDMNMX R17, R14, R10, R13, PT ;  /* 0x0000000a0e117246 */ /* 0x001fca000380010d */
[----:B------:R-:W-:Y:S04]  /*03a0*/  STS [R0], R17 ;  /* 0x0000001100007388 */ /* 0x000fe80000000800 */
[----:B------:R-:W-:Y:S04]  /*03b0*/  LDS R10, [R6+0x8] ;  /* 0x00000800060a7984 */ /* 0x000fe80000000800 */
[----:B------:R-:W0:Y:S02]  /*03c0*/  LDS R13, [R7+0x204] ;  /* 0x00020400070d7984 */ /* 0x000e240000000800 */
[----:B0-----:R-:W-:-:S05]  /*03d0*/  VIADDMNMX R13, R13, R10, R9, PT ;  /* 0x0000000a0d0d7246 */ /* 0x001fca0003800109 */
[----:B------:R-:W-:Y:S04]  /*03e0*/  STS [R0+0x4], R13 ;  /* 0x0000040d00007388 */ /* 0x000fe80000000800 */
[----:B------:R-:W-:Y:S04]  /*03f0*/  LDS R10, [R6+0x108] ;  /* 0x00010800060a7984 */ /* 0x000fe80000000800 */
[----:B------:R-:W0:Y:S02]  /*0400*/  LDS R9, [R7+0x200] ;  /* 0x0002000007097984 */ /* 0x000e240000000800 */
[----:B0-----:R-:W-:-:S05]  /*0410*/  VIADDMNMX R9, R9, R10, R11, PT ;  /* 0x0000000a09097246 */ /* 0x001fca000380010b */
[----:B------:R-:W-:Y:S04]  /*0420*/  STS [R0+0x100], R9 ;  /* 0x0001000900007388 */ /* 0x000fe80000000800 */
[----:B------:R-:W-:Y:S04]  /*0430*/  LDS R11, [R6+0x108] ;  /* 0x00010800060b7984 */ /* 0x000fe80000000800 */
[----:B------:R-:W0:Y:S01]  /*0440*/  LDS R10, [R7+0x204] ;  /* 0x00020400070a7984 */ /* 0x000e220000000800 */
[----:B------:R-:W-:-:S04]  /*0450*/  VIADDMNMX R8, R12, R8, R15, PT ;  /* 0x000000080c087246 */ /* 0x000fc8000380010f */
        /* <DEDUP_REMOVED lines=819> */
[----:B------:R-:W0:Y:S04]  /*3790*/  LDS R8, [R6+0x1fc] ;  /* 0x0001fc0006087984 */ /* 0x000e280000000800 */
[----:B------:R-:W-:Y:S04]  /*37a0*/  STG.E desc[UR6][R4.64], R13 ;  /* 0x0000000d04007986 */ /* 0x000fe8000c101906 */
[----:B------:R-:W-:Y:S01]  /*37b0*/  STG.E desc[UR6][R4.64+0x4], R15 ;  /* 0x0000040f04007986 */ /* 0x000fe2000c101906 */
[----:B0-----:R-:W-:-:S02]  /*37c0*/  VIADDMNMX R10, R10, R8, R9, PT ;  /* 0x000000080a0a7246 */ /* 0x001fc40003800109 */
[----:B------:R-:W-:-:S03]  /*37d0*/  VIADDMNMX R11, R12, R8, R17, PT ;  /* 0x000000080c0b7246 */ /* 0x000fc60003800111 */
[----:B------:R-:W-:Y:S04]  /*37e0*/  STG.E desc[UR6][R2.64], R10 ;  /* 0x0000000a02007986 */ /* 0x000fe8000c101906 */
[----:B------:R-:W-:Y:S04]  /*37f0*/  STS.64 [R0+0x100], R10 ;  /* 0x0001000a00007388 */ /* 0x000fe80000000a00 */
[----:B------:R-:W-:Y:S01]  /*3800*/  STG.E desc[UR6][R2.64+0x4], R11 ;  /* 0x0000040b02007986 */ /* 0x000fe2000c101906 */
[----:B------:R-:W-:Y:S05]  /*3810*/  EXIT ;  /* 0x000000000000794d */ /* 0x000fea0003800000 */
.L_x_4:
        /* <DEDUP_REMOVED lines=14> */
.L_x_7:


//--------------------- .nv.global.init           --------------------------
	.section	.nv.global.init,"aw",@progbits
	.align	4
.nv.global.init:
	.type		TILENUM,@object
	.size		TILENUM,(INF - TILENUM)
TILENUM:
        /*0000*/ 	.byte	0x02, 0x00, 0x00, 0x00
	.type		INF,@object
	.size		INF,(TBSIZE - INF)
INF:
        /*0004*/ 	.byte	0xff, 0xff, 0xff, 0x3f
	.type		TBSIZE,@object
	.size		TBSIZE,(BLOCKSIZE - TBSIZE)
TBSIZE:
        /*0008*/ 	.byte	0x20, 0x00, 0x00, 0x00
	.type		BLOCKSIZE,@object
	.size		BLOCKSIZE,(.L_1 - BLOCKSIZE)
BLOCKSIZE:
        /*000c*/ 	.byte	0x40, 0x00, 0x00, 0x00
.L_1:


//--------------------- .nv.shared._Z15block_FW_phase3Piii --------------------------
	.section	.nv.shared._Z15block_FW_phase3Piii,"aw",@nobits
	.sectionflags	@""
	.align	4
.nv.shared._Z15block_FW_phase3Piii:
	.zero		33792


//--------------------- .nv.shared.reserved.0     --------------------------
	.section	.nv.shared.reserved.0,"aw",@nobits
	.weak		__nv_reservedSMEM_offset_0_alias
	.size		__nv_reservedSMEM_offset_0_alias, 0, 64
	.other		__nv_reservedSMEM_offset_0_alias,@"STO_CUDA_RESERVED_SHARED STV_DEFAULT"
__nv_reservedSMEM_offset_0_alias:
	.zero		0
	.zero		64


//--------------------- .nv.shared._Z15block_FW_phase2Piii --------------------------
	.section	.nv.shared._Z15block_FW_phase2Piii,"aw",@nobits
	.sectionflags	@""
	.align	4
.nv.shared._Z15block_FW_phase2Piii:
	.zero		33792


//--------------------- .nv.shared._Z15block_FW_phase1Piii --------------------------
	.section	.nv.shared._Z15block_FW_phase1Piii,"aw",@nobits
	.sectionflags	@""
	.align	4
.nv.shared._Z15block_FW_phase1Piii:
	.zero		17408


//--------------------- .nv.constant0._Z15block_FW_phase3Piii --------------------------
	.section	.nv.constant0._Z15block_FW_phase3Piii,"a",@progbits
	.sectionflags	@""
	.align	4
.nv.constant0._Z15block_FW_phase3Piii:
	.zero		912


//--------------------- .nv.constant0._Z15block_FW_phase2Piii --------------------------
	.section	.nv.constant0._Z15block_FW_phase2Piii,"a",@progbits
	.sectionflags	@""
	.align	4
.nv.constant0._Z15block_FW_phase2Piii:
	.zero		912


//--------------------- .nv.constant0._Z15block_FW_phase1Piii --------------------------
	.section	.nv.constant0._Z15block_FW_phase1Piii,"a",@progbits
	.sectionflags	@""
	.align	4
.nv.constant0._Z15block_FW_phase1Piii:
	.zero		912


//--------------------- SYMBOLS --------------------------

	.type		.nv.reservedSmem.offset0,@object
	.size		.nv.reservedSmem.offset0,0x4
	.type		.nv.reservedSmem.cap,@object
	.size		.nv.reservedSmem.cap,0x4
